//
// Generated by NVIDIA NVVM Compiler
//
// Compiler Build ID: CL-36424714
// Cuda compilation tools, release 13.0, V13.0.88
// Based on NVVM 20.0.0
//

.version 9.0
.target sm_100
.address_size 64

	// .globl	_Z12stage_1_implPmS_iiii
.extern .func  (.param .b32 func_retval0) vprintf
(
	.param .b64 vprintf_param_0,
	.param .b64 vprintf_param_1
)
;
// _ZZ13stage2_kernelPmPtE7indices has been demoted
// _ZZ13stage2_kernelPmPtE5slots has been demoted
.global .align 1 .b8 $str[5] = {37, 48, 50, 120};
.global .align 1 .b8 $str$1[7] = {37, 48, 49, 54, 108, 120};
.global .align 1 .b8 $str$2[2] = {10};

.visible .entry _Z12stage_1_implPmS_iiii(
	.param .u64 .ptr .align 1 _Z12stage_1_implPmS_iiii_param_0,
	.param .u64 .ptr .align 1 _Z12stage_1_implPmS_iiii_param_1,
	.param .u32 _Z12stage_1_implPmS_iiii_param_2,
	.param .u32 _Z12stage_1_implPmS_iiii_param_3,
	.param .u32 _Z12stage_1_implPmS_iiii_param_4,
	.param .u32 _Z12stage_1_implPmS_iiii_param_5
)
{
	.reg .pred 	%p<8>;
	.reg .b32 	%r<5>;
	.reg .b64 	%rd<56>;

	ld.param.u64 	%rd23, [_Z12stage_1_implPmS_iiii_param_0];
	ld.param.u64 	%rd24, [_Z12stage_1_implPmS_iiii_param_1];
	ld.param.u32 	%r1, [_Z12stage_1_implPmS_iiii_param_2];
	ld.param.u32 	%r2, [_Z12stage_1_implPmS_iiii_param_3];
	ld.param.u32 	%r3, [_Z12stage_1_implPmS_iiii_param_4];
	ld.param.u32 	%r4, [_Z12stage_1_implPmS_iiii_param_5];
	setp.gt.u32 	%p1, %r1, %r2;
	@%p1 bra 	$L__BB0_12;
	setp.gt.u32 	%p2, %r3, %r4;
	@%p2 bra 	$L__BB0_12;
	cvta.to.global.u64 	%rd1, %rd23;
	cvt.s64.s32 	%rd52, %r1;
	cvt.s64.s32 	%rd3, %r2;
	cvta.to.global.u64 	%rd4, %rd24;
	cvt.s64.s32 	%rd5, %r3;
	cvt.s64.s32 	%rd6, %r4;
$L__BB0_3:
	mul.lo.s64 	%rd8, %rd52, 25;
	mov.b64 	%rd54, 0;
	mov.u64 	%rd53, %rd5;
$L__BB0_4:
	mov.u64 	%rd9, %rd53;
	add.s64 	%rd53, %rd9, 1;
	mul.hi.u64 	%rd27, %rd53, 5165088340638674453;
	sub.s64 	%rd28, %rd53, %rd27;
	shr.u64 	%rd29, %rd28, 1;
	add.s64 	%rd30, %rd29, %rd27;
	shr.u64 	%rd31, %rd30, 4;
	mul.lo.s64 	%rd32, %rd31, 25;
	sub.s64 	%rd33, %rd53, %rd32;
	add.s64 	%rd34, %rd9, 2;
	mul.hi.u64 	%rd35, %rd34, 5165088340638674453;
	sub.s64 	%rd36, %rd34, %rd35;
	shr.u64 	%rd37, %rd36, 1;
	add.s64 	%rd38, %rd37, %rd35;
	shr.u64 	%rd39, %rd38, 4;
	mul.lo.s64 	%rd40, %rd39, 25;
	sub.s64 	%rd41, %rd34, %rd40;
	add.s64 	%rd12, %rd9, %rd8;
	shl.b64 	%rd42, %rd9, 3;
	add.s64 	%rd43, %rd1, %rd42;
	ld.global.u64 	%rd44, [%rd43];
	xor.b64  	%rd13, %rd44, %rd54;
	shl.b64 	%rd45, %rd33, 3;
	add.s64 	%rd46, %rd1, %rd45;
	ld.global.u64 	%rd14, [%rd46];
	shl.b64 	%rd47, %rd41, 3;
	add.s64 	%rd48, %rd1, %rd47;
	ld.global.u64 	%rd15, [%rd48];
	xor.b64  	%rd55, %rd15, %rd14;
	and.b64  	%rd26, %rd55, 3;
	setp.gt.s64 	%p3, %rd26, 1;
	@%p3 bra 	$L__BB0_8;
	setp.eq.s64 	%p5, %rd26, 0;
	@%p5 bra 	$L__BB0_6;
	bra.uni 	$L__BB0_7;
$L__BB0_6:
	and.b64  	%rd55, %rd15, %rd14;
	bra.uni 	$L__BB0_10;
$L__BB0_7:
	and.b64  	%rd49, %rd15, %rd14;
	not.b64 	%rd55, %rd49;
	bra.uni 	$L__BB0_10;
$L__BB0_8:
	setp.eq.s64 	%p4, %rd26, 2;
	@%p4 bra 	$L__BB0_9;
	bra.uni 	$L__BB0_10;
$L__BB0_9:
	not.b64 	%rd55, %rd55;
$L__BB0_10:
	xor.b64  	%rd54, %rd13, %rd55;
	shl.b64 	%rd50, %rd12, 3;
	add.s64 	%rd51, %rd4, %rd50;
	st.global.u64 	[%rd51], %rd54;
	setp.le.u64 	%p6, %rd53, %rd6;
	@%p6 bra 	$L__BB0_4;
	add.s64 	%rd52, %rd52, 1;
	setp.le.u64 	%p7, %rd52, %rd3;
	@%p7 bra 	$L__BB0_3;
$L__BB0_12:
	ret;

}
	// .globl	_Z12print_bufferPvmb
.visible .entry _Z12print_bufferPvmb(
	.param .u64 .ptr .align 1 _Z12print_bufferPvmb_param_0,
	.param .u64 _Z12print_bufferPvmb_param_1,
	.param .u8 _Z12print_bufferPvmb_param_2
)
{
	.local .align 8 .b8 	__local_depot1[8];
	.reg .b64 	%SP;
	.reg .b64 	%SPL;
	.reg .pred 	%p<20>;
	.reg .b16 	%rs<2>;
	.reg .b32 	%r<148>;
	.reg .b64 	%rd<128>;

	mov.u64 	%SPL, __local_depot1;
	cvta.local.u64 	%SP, %SPL;
	ld.param.u64 	%rd44, [_Z12print_bufferPvmb_param_0];
	ld.param.u64 	%rd43, [_Z12print_bufferPvmb_param_1];
	ld.param.s8 	%rs1, [_Z12print_bufferPvmb_param_2];
	cvta.to.global.u64 	%rd1, %rd44;
	setp.eq.s16 	%p1, %rs1, 0;
	@%p1 bra 	$L__BB1_14;
	setp.eq.s64 	%p2, %rd43, 0;
	@%p2 bra 	$L__BB1_27;
	setp.lt.u64 	%p3, %rd43, 16;
	mov.b64 	%rd123, 0;
	@%p3 bra 	$L__BB1_5;
	and.b64  	%rd123, %rd43, -16;
	add.s64 	%rd114, %rd1, 7;
	add.u64 	%rd46, %SP, 0;
	mov.u64 	%rd115, %rd123;
$L__BB1_4:
	.pragma "nounroll";
	ld.global.u8 	%r1, [%rd114+-7];
	cvta.to.local.u64 	%rd47, %rd46;
	st.local.u32 	[%rd47], %r1;
	mov.u64 	%rd48, $str;
	cvta.global.u64 	%rd49, %rd48;
	{ // callseq 0, 0
	.param .b64 param0;
	st.param.b64 	[param0], %rd49;
	.param .b64 param1;
	st.param.b64 	[param1], %rd46;
	.param .b32 retval0;
	call.uni (retval0), 
	vprintf, 
	(
	param0, 
	param1
	);
	ld.param.b32 	%r2, [retval0];
	} // callseq 0
	ld.global.u8 	%r4, [%rd114+-6];
	st.local.u32 	[%rd47], %r4;
	{ // callseq 1, 0
	.param .b64 param0;
	st.param.b64 	[param0], %rd49;
	.param .b64 param1;
	st.param.b64 	[param1], %rd46;
	.param .b32 retval0;
	call.uni (retval0), 
	vprintf, 
	(
	param0, 
	param1
	);
	ld.param.b32 	%r5, [retval0];
	} // callseq 1
	ld.global.u8 	%r7, [%rd114+-5];
	st.local.u32 	[%rd47], %r7;
	{ // callseq 2, 0
	.param .b64 param0;
	st.param.b64 	[param0], %rd49;
	.param .b64 param1;
	st.param.b64 	[param1], %rd46;
	.param .b32 retval0;
	call.uni (retval0), 
	vprintf, 
	(
	param0, 
	param1
	);
	ld.param.b32 	%r8, [retval0];
	} // callseq 2
	ld.global.u8 	%r10, [%rd114+-4];
	st.local.u32 	[%rd47], %r10;
	{ // callseq 3, 0
	.param .b64 param0;
	st.param.b64 	[param0], %rd49;
	.param .b64 param1;
	st.param.b64 	[param1], %rd46;
	.param .b32 retval0;
	call.uni (retval0), 
	vprintf, 
	(
	param0, 
	param1
	);
	ld.param.b32 	%r11, [retval0];
	} // callseq 3
	ld.global.u8 	%r13, [%rd114+-3];
	st.local.u32 	[%rd47], %r13;
	{ // callseq 4, 0
	.param .b64 param0;
	st.param.b64 	[param0], %rd49;
	.param .b64 param1;
	st.param.b64 	[param1], %rd46;
	.param .b32 retval0;
	call.uni (retval0), 
	vprintf, 
	(
	param0, 
	param1
	);
	ld.param.b32 	%r14, [retval0];
	} // callseq 4
	ld.global.u8 	%r16, [%rd114+-2];
	st.local.u32 	[%rd47], %r16;
	{ // callseq 5, 0
	.param .b64 param0;
	st.param.b64 	[param0], %rd49;
	.param .b64 param1;
	st.param.b64 	[param1], %rd46;
	.param .b32 retval0;
	call.uni (retval0), 
	vprintf, 
	(
	param0, 
	param1
	);
	ld.param.b32 	%r17, [retval0];
	} // callseq 5
	ld.global.u8 	%r19, [%rd114+-1];
	st.local.u32 	[%rd47], %r19;
	{ // callseq 6, 0
	.param .b64 param0;
	st.param.b64 	[param0], %rd49;
	.param .b64 param1;
	st.param.b64 	[param1], %rd46;
	.param .b32 retval0;
	call.uni (retval0), 
	vprintf, 
	(
	param0, 
	param1
	);
	ld.param.b32 	%r20, [retval0];
	} // callseq 6
	ld.global.u8 	%r22, [%rd114];
	st.local.u32 	[%rd47], %r22;
	{ // callseq 7, 0
	.param .b64 param0;
	st.param.b64 	[param0], %rd49;
	.param .b64 param1;
	st.param.b64 	[param1], %rd46;
	.param .b32 retval0;
	call.uni (retval0), 
	vprintf, 
	(
	param0, 
	param1
	);
	ld.param.b32 	%r23, [retval0];
	} // callseq 7
	ld.global.u8 	%r25, [%rd114+1];
	st.local.u32 	[%rd47], %r25;
	{ // callseq 8, 0
	.param .b64 param0;
	st.param.b64 	[param0], %rd49;
	.param .b64 param1;
	st.param.b64 	[param1], %rd46;
	.param .b32 retval0;
	call.uni (retval0), 
	vprintf, 
	(
	param0, 
	param1
	);
	ld.param.b32 	%r26, [retval0];
	} // callseq 8
	ld.global.u8 	%r28, [%rd114+2];
	st.local.u32 	[%rd47], %r28;
	{ // callseq 9, 0
	.param .b64 param0;
	st.param.b64 	[param0], %rd49;
	.param .b64 param1;
	st.param.b64 	[param1], %rd46;
	.param .b32 retval0;
	call.uni (retval0), 
	vprintf, 
	(
	param0, 
	param1
	);
	ld.param.b32 	%r29, [retval0];
	} // callseq 9
	ld.global.u8 	%r31, [%rd114+3];
	st.local.u32 	[%rd47], %r31;
	{ // callseq 10, 0
	.param .b64 param0;
	st.param.b64 	[param0], %rd49;
	.param .b64 param1;
	st.param.b64 	[param1], %rd46;
	.param .b32 retval0;
	call.uni (retval0), 
	vprintf, 
	(
	param0, 
	param1
	);
	ld.param.b32 	%r32, [retval0];
	} // callseq 10
	ld.global.u8 	%r34, [%rd114+4];
	st.local.u32 	[%rd47], %r34;
	{ // callseq 11, 0
	.param .b64 param0;
	st.param.b64 	[param0], %rd49;
	.param .b64 param1;
	st.param.b64 	[param1], %rd46;
	.param .b32 retval0;
	call.uni (retval0), 
	vprintf, 
	(
	param0, 
	param1
	);
	ld.param.b32 	%r35, [retval0];
	} // callseq 11
	ld.global.u8 	%r37, [%rd114+5];
	st.local.u32 	[%rd47], %r37;
	{ // callseq 12, 0
	.param .b64 param0;
	st.param.b64 	[param0], %rd49;
	.param .b64 param1;
	st.param.b64 	[param1], %rd46;
	.param .b32 retval0;
	call.uni (retval0), 
	vprintf, 
	(
	param0, 
	param1
	);
	ld.param.b32 	%r38, [retval0];
	} // callseq 12
	ld.global.u8 	%r40, [%rd114+6];
	st.local.u32 	[%rd47], %r40;
	{ // callseq 13, 0
	.param .b64 param0;
	st.param.b64 	[param0], %rd49;
	.param .b64 param1;
	st.param.b64 	[param1], %rd46;
	.param .b32 retval0;
	call.uni (retval0), 
	vprintf, 
	(
	param0, 
	param1
	);
	ld.param.b32 	%r41, [retval0];
	} // callseq 13
	ld.global.u8 	%r43, [%rd114+7];
	st.local.u32 	[%rd47], %r43;
	{ // callseq 14, 0
	.param .b64 param0;
	st.param.b64 	[param0], %rd49;
	.param .b64 param1;
	st.param.b64 	[param1], %rd46;
	.param .b32 retval0;
	call.uni (retval0), 
	vprintf, 
	(
	param0, 
	param1
	);
	ld.param.b32 	%r44, [retval0];
	} // callseq 14
	ld.global.u8 	%r46, [%rd114+8];
	st.local.u32 	[%rd47], %r46;
	{ // callseq 15, 0
	.param .b64 param0;
	st.param.b64 	[param0], %rd49;
	.param .b64 param1;
	st.param.b64 	[param1], %rd46;
	.param .b32 retval0;
	call.uni (retval0), 
	vprintf, 
	(
	param0, 
	param1
	);
	ld.param.b32 	%r47, [retval0];
	} // callseq 15
	add.s64 	%rd115, %rd115, -16;
	add.s64 	%rd114, %rd114, 16;
	setp.eq.s64 	%p4, %rd115, 0;
	@%p4 bra 	$L__BB1_5;
	bra.uni 	$L__BB1_4;
$L__BB1_5:
	and.b64  	%rd30, %rd43, 15;
	setp.eq.s64 	%p5, %rd30, 0;
	@%p5 bra 	$L__BB1_27;
	add.u64 	%rd50, %SP, 0;
	add.u64 	%rd31, %SPL, 0;
	and.b64  	%rd32, %rd43, 7;
	setp.lt.u64 	%p6, %rd30, 8;
	@%p6 bra 	$L__BB1_8;
	add.s64 	%rd51, %rd1, %rd123;
	ld.global.u8 	%r49, [%rd51];
	st.local.u32 	[%rd31], %r49;
	mov.u64 	%rd52, $str;
	cvta.global.u64 	%rd53, %rd52;
	{ // callseq 16, 0
	.param .b64 param0;
	st.param.b64 	[param0], %rd53;
	.param .b64 param1;
	st.param.b64 	[param1], %rd50;
	.param .b32 retval0;
	call.uni (retval0), 
	vprintf, 
	(
	param0, 
	param1
	);
	ld.param.b32 	%r50, [retval0];
	} // callseq 16
	ld.global.u8 	%r52, [%rd51+1];
	st.local.u32 	[%rd31], %r52;
	{ // callseq 17, 0
	.param .b64 param0;
	st.param.b64 	[param0], %rd53;
	.param .b64 param1;
	st.param.b64 	[param1], %rd50;
	.param .b32 retval0;
	call.uni (retval0), 
	vprintf, 
	(
	param0, 
	param1
	);
	ld.param.b32 	%r53, [retval0];
	} // callseq 17
	ld.global.u8 	%r55, [%rd51+2];
	st.local.u32 	[%rd31], %r55;
	{ // callseq 18, 0
	.param .b64 param0;
	st.param.b64 	[param0], %rd53;
	.param .b64 param1;
	st.param.b64 	[param1], %rd50;
	.param .b32 retval0;
	call.uni (retval0), 
	vprintf, 
	(
	param0, 
	param1
	);
	ld.param.b32 	%r56, [retval0];
	} // callseq 18
	ld.global.u8 	%r58, [%rd51+3];
	st.local.u32 	[%rd31], %r58;
	{ // callseq 19, 0
	.param .b64 param0;
	st.param.b64 	[param0], %rd53;
	.param .b64 param1;
	st.param.b64 	[param1], %rd50;
	.param .b32 retval0;
	call.uni (retval0), 
	vprintf, 
	(
	param0, 
	param1
	);
	ld.param.b32 	%r59, [retval0];
	} // callseq 19
	ld.global.u8 	%r61, [%rd51+4];
	st.local.u32 	[%rd31], %r61;
	{ // callseq 20, 0
	.param .b64 param0;
	st.param.b64 	[param0], %rd53;
	.param .b64 param1;
	st.param.b64 	[param1], %rd50;
	.param .b32 retval0;
	call.uni (retval0), 
	vprintf, 
	(
	param0, 
	param1
	);
	ld.param.b32 	%r62, [retval0];
	} // callseq 20
	ld.global.u8 	%r64, [%rd51+5];
	st.local.u32 	[%rd31], %r64;
	{ // callseq 21, 0
	.param .b64 param0;
	st.param.b64 	[param0], %rd53;
	.param .b64 param1;
	st.param.b64 	[param1], %rd50;
	.param .b32 retval0;
	call.uni (retval0), 
	vprintf, 
	(
	param0, 
	param1
	);
	ld.param.b32 	%r65, [retval0];
	} // callseq 21
	ld.global.u8 	%r67, [%rd51+6];
	st.local.u32 	[%rd31], %r67;
	{ // callseq 22, 0
	.param .b64 param0;
	st.param.b64 	[param0], %rd53;
	.param .b64 param1;
	st.param.b64 	[param1], %rd50;
	.param .b32 retval0;
	call.uni (retval0), 
	vprintf, 
	(
	param0, 
	param1
	);
	ld.param.b32 	%r68, [retval0];
	} // callseq 22
	ld.global.u8 	%r70, [%rd51+7];
	st.local.u32 	[%rd31], %r70;
	{ // callseq 23, 0
	.param .b64 param0;
	st.param.b64 	[param0], %rd53;
	.param .b64 param1;
	st.param.b64 	[param1], %rd50;
	.param .b32 retval0;
	call.uni (retval0), 
	vprintf, 
	(
	param0, 
	param1
	);
	ld.param.b32 	%r71, [retval0];
	} // callseq 23
	add.s64 	%rd123, %rd123, 8;
$L__BB1_8:
	setp.eq.s64 	%p7, %rd32, 0;
	@%p7 bra 	$L__BB1_27;
	and.b64  	%rd126, %rd43, 3;
	setp.lt.u64 	%p8, %rd32, 4;
	@%p8 bra 	$L__BB1_11;
	add.s64 	%rd55, %rd1, %rd123;
	ld.global.u8 	%r73, [%rd55];
	st.local.u32 	[%rd31], %r73;
	mov.u64 	%rd56, $str;
	cvta.global.u64 	%rd57, %rd56;
	{ // callseq 24, 0
	.param .b64 param0;
	st.param.b64 	[param0], %rd57;
	.param .b64 param1;
	st.param.b64 	[param1], %rd50;
	.param .b32 retval0;
	call.uni (retval0), 
	vprintf, 
	(
	param0, 
	param1
	);
	ld.param.b32 	%r74, [retval0];
	} // callseq 24
	ld.global.u8 	%r76, [%rd55+1];
	st.local.u32 	[%rd31], %r76;
	{ // callseq 25, 0
	.param .b64 param0;
	st.param.b64 	[param0], %rd57;
	.param .b64 param1;
	st.param.b64 	[param1], %rd50;
	.param .b32 retval0;
	call.uni (retval0), 
	vprintf, 
	(
	param0, 
	param1
	);
	ld.param.b32 	%r77, [retval0];
	} // callseq 25
	ld.global.u8 	%r79, [%rd55+2];
	st.local.u32 	[%rd31], %r79;
	{ // callseq 26, 0
	.param .b64 param0;
	st.param.b64 	[param0], %rd57;
	.param .b64 param1;
	st.param.b64 	[param1], %rd50;
	.param .b32 retval0;
	call.uni (retval0), 
	vprintf, 
	(
	param0, 
	param1
	);
	ld.param.b32 	%r80, [retval0];
	} // callseq 26
	ld.global.u8 	%r82, [%rd55+3];
	st.local.u32 	[%rd31], %r82;
	{ // callseq 27, 0
	.param .b64 param0;
	st.param.b64 	[param0], %rd57;
	.param .b64 param1;
	st.param.b64 	[param1], %rd50;
	.param .b32 retval0;
	call.uni (retval0), 
	vprintf, 
	(
	param0, 
	param1
	);
	ld.param.b32 	%r83, [retval0];
	} // callseq 27
	add.s64 	%rd123, %rd123, 4;
$L__BB1_11:
	setp.eq.s64 	%p9, %rd126, 0;
	@%p9 bra 	$L__BB1_27;
	add.s64 	%rd127, %rd1, %rd123;
	mov.u64 	%rd59, $str;
$L__BB1_13:
	.pragma "nounroll";
	ld.global.u8 	%r85, [%rd127];
	st.local.u32 	[%rd31], %r85;
	cvta.global.u64 	%rd60, %rd59;
	{ // callseq 28, 0
	.param .b64 param0;
	st.param.b64 	[param0], %rd60;
	.param .b64 param1;
	st.param.b64 	[param1], %rd50;
	.param .b32 retval0;
	call.uni (retval0), 
	vprintf, 
	(
	param0, 
	param1
	);
	ld.param.b32 	%r86, [retval0];
	} // callseq 28
	add.s64 	%rd127, %rd127, 1;
	add.s64 	%rd126, %rd126, -1;
	setp.ne.s64 	%p10, %rd126, 0;
	@%p10 bra 	$L__BB1_13;
	bra.uni 	$L__BB1_27;
$L__BB1_14:
	shr.u64 	%rd4, %rd43, 3;
	setp.lt.u64 	%p11, %rd43, 8;
	@%p11 bra 	$L__BB1_27;
	add.s64 	%rd63, %rd4, -1;
	setp.lt.u64 	%p12, %rd63, 15;
	mov.b64 	%rd118, 0;
	@%p12 bra 	$L__BB1_18;
	and.b64  	%rd118, %rd4, 2305843009213693936;
	add.s64 	%rd116, %rd1, 64;
	add.u64 	%rd65, %SP, 0;
	mov.u64 	%rd117, %rd118;
$L__BB1_17:
	.pragma "nounroll";
	ld.global.u64 	%rd64, [%rd116+-64];
	cvta.to.local.u64 	%rd66, %rd65;
	st.local.u64 	[%rd66], %rd64;
	mov.u64 	%rd67, $str$1;
	cvta.global.u64 	%rd68, %rd67;
	{ // callseq 29, 0
	.param .b64 param0;
	st.param.b64 	[param0], %rd68;
	.param .b64 param1;
	st.param.b64 	[param1], %rd65;
	.param .b32 retval0;
	call.uni (retval0), 
	vprintf, 
	(
	param0, 
	param1
	);
	ld.param.b32 	%r88, [retval0];
	} // callseq 29
	ld.global.u64 	%rd69, [%rd116+-56];
	st.local.u64 	[%rd66], %rd69;
	{ // callseq 30, 0
	.param .b64 param0;
	st.param.b64 	[param0], %rd68;
	.param .b64 param1;
	st.param.b64 	[param1], %rd65;
	.param .b32 retval0;
	call.uni (retval0), 
	vprintf, 
	(
	param0, 
	param1
	);
	ld.param.b32 	%r90, [retval0];
	} // callseq 30
	ld.global.u64 	%rd70, [%rd116+-48];
	st.local.u64 	[%rd66], %rd70;
	{ // callseq 31, 0
	.param .b64 param0;
	st.param.b64 	[param0], %rd68;
	.param .b64 param1;
	st.param.b64 	[param1], %rd65;
	.param .b32 retval0;
	call.uni (retval0), 
	vprintf, 
	(
	param0, 
	param1
	);
	ld.param.b32 	%r92, [retval0];
	} // callseq 31
	ld.global.u64 	%rd71, [%rd116+-40];
	st.local.u64 	[%rd66], %rd71;
	{ // callseq 32, 0
	.param .b64 param0;
	st.param.b64 	[param0], %rd68;
	.param .b64 param1;
	st.param.b64 	[param1], %rd65;
	.param .b32 retval0;
	call.uni (retval0), 
	vprintf, 
	(
	param0, 
	param1
	);
	ld.param.b32 	%r94, [retval0];
	} // callseq 32
	ld.global.u64 	%rd72, [%rd116+-32];
	st.local.u64 	[%rd66], %rd72;
	{ // callseq 33, 0
	.param .b64 param0;
	st.param.b64 	[param0], %rd68;
	.param .b64 param1;
	st.param.b64 	[param1], %rd65;
	.param .b32 retval0;
	call.uni (retval0), 
	vprintf, 
	(
	param0, 
	param1
	);
	ld.param.b32 	%r96, [retval0];
	} // callseq 33
	ld.global.u64 	%rd73, [%rd116+-24];
	st.local.u64 	[%rd66], %rd73;
	{ // callseq 34, 0
	.param .b64 param0;
	st.param.b64 	[param0], %rd68;
	.param .b64 param1;
	st.param.b64 	[param1], %rd65;
	.param .b32 retval0;
	call.uni (retval0), 
	vprintf, 
	(
	param0, 
	param1
	);
	ld.param.b32 	%r98, [retval0];
	} // callseq 34
	ld.global.u64 	%rd74, [%rd116+-16];
	st.local.u64 	[%rd66], %rd74;
	{ // callseq 35, 0
	.param .b64 param0;
	st.param.b64 	[param0], %rd68;
	.param .b64 param1;
	st.param.b64 	[param1], %rd65;
	.param .b32 retval0;
	call.uni (retval0), 
	vprintf, 
	(
	param0, 
	param1
	);
	ld.param.b32 	%r100, [retval0];
	} // callseq 35
	ld.global.u64 	%rd75, [%rd116+-8];
	st.local.u64 	[%rd66], %rd75;
	{ // callseq 36, 0
	.param .b64 param0;
	st.param.b64 	[param0], %rd68;
	.param .b64 param1;
	st.param.b64 	[param1], %rd65;
	.param .b32 retval0;
	call.uni (retval0), 
	vprintf, 
	(
	param0, 
	param1
	);
	ld.param.b32 	%r102, [retval0];
	} // callseq 36
	ld.global.u64 	%rd76, [%rd116];
	st.local.u64 	[%rd66], %rd76;
	{ // callseq 37, 0
	.param .b64 param0;
	st.param.b64 	[param0], %rd68;
	.param .b64 param1;
	st.param.b64 	[param1], %rd65;
	.param .b32 retval0;
	call.uni (retval0), 
	vprintf, 
	(
	param0, 
	param1
	);
	ld.param.b32 	%r104, [retval0];
	} // callseq 37
	ld.global.u64 	%rd77, [%rd116+8];
	st.local.u64 	[%rd66], %rd77;
	{ // callseq 38, 0
	.param .b64 param0;
	st.param.b64 	[param0], %rd68;
	.param .b64 param1;
	st.param.b64 	[param1], %rd65;
	.param .b32 retval0;
	call.uni (retval0), 
	vprintf, 
	(
	param0, 
	param1
	);
	ld.param.b32 	%r106, [retval0];
	} // callseq 38
	ld.global.u64 	%rd78, [%rd116+16];
	st.local.u64 	[%rd66], %rd78;
	{ // callseq 39, 0
	.param .b64 param0;
	st.param.b64 	[param0], %rd68;
	.param .b64 param1;
	st.param.b64 	[param1], %rd65;
	.param .b32 retval0;
	call.uni (retval0), 
	vprintf, 
	(
	param0, 
	param1
	);
	ld.param.b32 	%r108, [retval0];
	} // callseq 39
	ld.global.u64 	%rd79, [%rd116+24];
	st.local.u64 	[%rd66], %rd79;
	{ // callseq 40, 0
	.param .b64 param0;
	st.param.b64 	[param0], %rd68;
	.param .b64 param1;
	st.param.b64 	[param1], %rd65;
	.param .b32 retval0;
	call.uni (retval0), 
	vprintf, 
	(
	param0, 
	param1
	);
	ld.param.b32 	%r110, [retval0];
	} // callseq 40
	ld.global.u64 	%rd80, [%rd116+32];
	st.local.u64 	[%rd66], %rd80;
	{ // callseq 41, 0
	.param .b64 param0;
	st.param.b64 	[param0], %rd68;
	.param .b64 param1;
	st.param.b64 	[param1], %rd65;
	.param .b32 retval0;
	call.uni (retval0), 
	vprintf, 
	(
	param0, 
	param1
	);
	ld.param.b32 	%r112, [retval0];
	} // callseq 41
	ld.global.u64 	%rd81, [%rd116+40];
	st.local.u64 	[%rd66], %rd81;
	{ // callseq 42, 0
	.param .b64 param0;
	st.param.b64 	[param0], %rd68;
	.param .b64 param1;
	st.param.b64 	[param1], %rd65;
	.param .b32 retval0;
	call.uni (retval0), 
	vprintf, 
	(
	param0, 
	param1
	);
	ld.param.b32 	%r114, [retval0];
	} // callseq 42
	ld.global.u64 	%rd82, [%rd116+48];
	st.local.u64 	[%rd66], %rd82;
	{ // callseq 43, 0
	.param .b64 param0;
	st.param.b64 	[param0], %rd68;
	.param .b64 param1;
	st.param.b64 	[param1], %rd65;
	.param .b32 retval0;
	call.uni (retval0), 
	vprintf, 
	(
	param0, 
	param1
	);
	ld.param.b32 	%r116, [retval0];
	} // callseq 43
	ld.global.u64 	%rd83, [%rd116+56];
	st.local.u64 	[%rd66], %rd83;
	{ // callseq 44, 0
	.param .b64 param0;
	st.param.b64 	[param0], %rd68;
	.param .b64 param1;
	st.param.b64 	[param1], %rd65;
	.param .b32 retval0;
	call.uni (retval0), 
	vprintf, 
	(
	param0, 
	param1
	);
	ld.param.b32 	%r118, [retval0];
	} // callseq 44
	add.s64 	%rd117, %rd117, -16;
	add.s64 	%rd116, %rd116, 128;
	setp.ne.s64 	%p13, %rd117, 0;
	@%p13 bra 	$L__BB1_17;
$L__BB1_18:
	and.b64  	%rd16, %rd4, 15;
	setp.eq.s64 	%p14, %rd16, 0;
	@%p14 bra 	$L__BB1_27;
	add.u64 	%rd84, %SP, 0;
	add.u64 	%rd17, %SPL, 0;
	and.b64  	%rd18, %rd4, 7;
	setp.lt.u64 	%p15, %rd16, 8;
	@%p15 bra 	$L__BB1_21;
	shl.b64 	%rd85, %rd118, 3;
	add.s64 	%rd86, %rd1, %rd85;
	ld.global.u64 	%rd87, [%rd86];
	st.local.u64 	[%rd17], %rd87;
	mov.u64 	%rd88, $str$1;
	cvta.global.u64 	%rd89, %rd88;
	{ // callseq 45, 0
	.param .b64 param0;
	st.param.b64 	[param0], %rd89;
	.param .b64 param1;
	st.param.b64 	[param1], %rd84;
	.param .b32 retval0;
	call.uni (retval0), 
	vprintf, 
	(
	param0, 
	param1
	);
	ld.param.b32 	%r120, [retval0];
	} // callseq 45
	ld.global.u64 	%rd91, [%rd86+8];
	st.local.u64 	[%rd17], %rd91;
	{ // callseq 46, 0
	.param .b64 param0;
	st.param.b64 	[param0], %rd89;
	.param .b64 param1;
	st.param.b64 	[param1], %rd84;
	.param .b32 retval0;
	call.uni (retval0), 
	vprintf, 
	(
	param0, 
	param1
	);
	ld.param.b32 	%r122, [retval0];
	} // callseq 46
	ld.global.u64 	%rd92, [%rd86+16];
	st.local.u64 	[%rd17], %rd92;
	{ // callseq 47, 0
	.param .b64 param0;
	st.param.b64 	[param0], %rd89;
	.param .b64 param1;
	st.param.b64 	[param1], %rd84;
	.param .b32 retval0;
	call.uni (retval0), 
	vprintf, 
	(
	param0, 
	param1
	);
	ld.param.b32 	%r124, [retval0];
	} // callseq 47
	ld.global.u64 	%rd93, [%rd86+24];
	st.local.u64 	[%rd17], %rd93;
	{ // callseq 48, 0
	.param .b64 param0;
	st.param.b64 	[param0], %rd89;
	.param .b64 param1;
	st.param.b64 	[param1], %rd84;
	.param .b32 retval0;
	call.uni (retval0), 
	vprintf, 
	(
	param0, 
	param1
	);
	ld.param.b32 	%r126, [retval0];
	} // callseq 48
	ld.global.u64 	%rd94, [%rd86+32];
	st.local.u64 	[%rd17], %rd94;
	{ // callseq 49, 0
	.param .b64 param0;
	st.param.b64 	[param0], %rd89;
	.param .b64 param1;
	st.param.b64 	[param1], %rd84;
	.param .b32 retval0;
	call.uni (retval0), 
	vprintf, 
	(
	param0, 
	param1
	);
	ld.param.b32 	%r128, [retval0];
	} // callseq 49
	ld.global.u64 	%rd95, [%rd86+40];
	st.local.u64 	[%rd17], %rd95;
	{ // callseq 50, 0
	.param .b64 param0;
	st.param.b64 	[param0], %rd89;
	.param .b64 param1;
	st.param.b64 	[param1], %rd84;
	.param .b32 retval0;
	call.uni (retval0), 
	vprintf, 
	(
	param0, 
	param1
	);
	ld.param.b32 	%r130, [retval0];
	} // callseq 50
	ld.global.u64 	%rd96, [%rd86+48];
	st.local.u64 	[%rd17], %rd96;
	{ // callseq 51, 0
	.param .b64 param0;
	st.param.b64 	[param0], %rd89;
	.param .b64 param1;
	st.param.b64 	[param1], %rd84;
	.param .b32 retval0;
	call.uni (retval0), 
	vprintf, 
	(
	param0, 
	param1
	);
	ld.param.b32 	%r132, [retval0];
	} // callseq 51
	ld.global.u64 	%rd97, [%rd86+56];
	st.local.u64 	[%rd17], %rd97;
	{ // callseq 52, 0
	.param .b64 param0;
	st.param.b64 	[param0], %rd89;
	.param .b64 param1;
	st.param.b64 	[param1], %rd84;
	.param .b32 retval0;
	call.uni (retval0), 
	vprintf, 
	(
	param0, 
	param1
	);
	ld.param.b32 	%r134, [retval0];
	} // callseq 52
	add.s64 	%rd118, %rd118, 8;
$L__BB1_21:
	setp.eq.s64 	%p16, %rd18, 0;
	@%p16 bra 	$L__BB1_27;
	and.b64  	%rd121, %rd4, 3;
	setp.lt.u64 	%p17, %rd18, 4;
	@%p17 bra 	$L__BB1_24;
	shl.b64 	%rd98, %rd118, 3;
	add.s64 	%rd99, %rd1, %rd98;
	ld.global.u64 	%rd100, [%rd99];
	st.local.u64 	[%rd17], %rd100;
	mov.u64 	%rd101, $str$1;
	cvta.global.u64 	%rd102, %rd101;
	{ // callseq 53, 0
	.param .b64 param0;
	st.param.b64 	[param0], %rd102;
	.param .b64 param1;
	st.param.b64 	[param1], %rd84;
	.param .b32 retval0;
	call.uni (retval0), 
	vprintf, 
	(
	param0, 
	param1
	);
	ld.param.b32 	%r136, [retval0];
	} // callseq 53
	ld.global.u64 	%rd104, [%rd99+8];
	st.local.u64 	[%rd17], %rd104;
	{ // callseq 54, 0
	.param .b64 param0;
	st.param.b64 	[param0], %rd102;
	.param .b64 param1;
	st.param.b64 	[param1], %rd84;
	.param .b32 retval0;
	call.uni (retval0), 
	vprintf, 
	(
	param0, 
	param1
	);
	ld.param.b32 	%r138, [retval0];
	} // callseq 54
	ld.global.u64 	%rd105, [%rd99+16];
	st.local.u64 	[%rd17], %rd105;
	{ // callseq 55, 0
	.param .b64 param0;
	st.param.b64 	[param0], %rd102;
	.param .b64 param1;
	st.param.b64 	[param1], %rd84;
	.param .b32 retval0;
	call.uni (retval0), 
	vprintf, 
	(
	param0, 
	param1
	);
	ld.param.b32 	%r140, [retval0];
	} // callseq 55
	ld.global.u64 	%rd106, [%rd99+24];
	st.local.u64 	[%rd17], %rd106;
	{ // callseq 56, 0
	.param .b64 param0;
	st.param.b64 	[param0], %rd102;
	.param .b64 param1;
	st.param.b64 	[param1], %rd84;
	.param .b32 retval0;
	call.uni (retval0), 
	vprintf, 
	(
	param0, 
	param1
	);
	ld.param.b32 	%r142, [retval0];
	} // callseq 56
	add.s64 	%rd118, %rd118, 4;
$L__BB1_24:
	setp.eq.s64 	%p18, %rd121, 0;
	@%p18 bra 	$L__BB1_27;
	shl.b64 	%rd107, %rd118, 3;
	add.s64 	%rd122, %rd1, %rd107;
	mov.u64 	%rd109, $str$1;
$L__BB1_26:
	.pragma "nounroll";
	ld.global.u64 	%rd108, [%rd122];
	st.local.u64 	[%rd17], %rd108;
	cvta.global.u64 	%rd110, %rd109;
	{ // callseq 57, 0
	.param .b64 param0;
	st.param.b64 	[param0], %rd110;
	.param .b64 param1;
	st.param.b64 	[param1], %rd84;
	.param .b32 retval0;
	call.uni (retval0), 
	vprintf, 
	(
	param0, 
	param1
	);
	ld.param.b32 	%r144, [retval0];
	} // callseq 57
	add.s64 	%rd122, %rd122, 8;
	add.s64 	%rd121, %rd121, -1;
	setp.eq.s64 	%p19, %rd121, 0;
	@%p19 bra 	$L__BB1_27;
	bra.uni 	$L__BB1_26;
$L__BB1_27:
	mov.u64 	%rd112, $str$2;
	cvta.global.u64 	%rd113, %rd112;
	{ // callseq 58, 0
	.param .b64 param0;
	st.param.b64 	[param0], %rd113;
	.param .b64 param1;
	st.param.b64 	[param1], 0;
	.param .b32 retval0;
	call.uni (retval0), 
	vprintf, 
	(
	param0, 
	param1
	);
	ld.param.b32 	%r146, [retval0];
	} // callseq 58
	ret;

}
	// .globl	_Z13stage2_kernelPmPt
.visible .entry _Z13stage2_kernelPmPt(
	.param .u64 .ptr .align 1 _Z13stage2_kernelPmPt_param_0,
	.param .u64 .ptr .align 1 _Z13stage2_kernelPmPt_param_1
)
{
	.reg .pred 	%p<23>;
	.reg .b16 	%rs<291>;
	.reg .b32 	%r<159>;
	.reg .b64 	%rd<26>;
	// demoted variable
	.shared .align 2 .b8 _ZZ13stage2_kernelPmPtE7indices[512];
	// demoted variable
	.shared .align 4 .b8 _ZZ13stage2_kernelPmPtE5slots[1024];
	ld.param.u64 	%rd13, [_Z13stage2_kernelPmPt_param_0];
	ld.param.u64 	%rd14, [_Z13stage2_kernelPmPt_param_1];
	cvta.to.global.u64 	%rd1, %rd14;
	cvta.to.global.u64 	%rd2, %rd13;
	mov.b16 	%rs1, 0;
	st.global.u16 	[%rd1], %rs1;
	mov.b32 	%r33, 0;
	st.shared.u32 	[_ZZ13stage2_kernelPmPtE5slots], %r33;
	mov.b16 	%rs2, 1;
	st.global.u16 	[%rd1+2], %rs2;
	st.shared.u32 	[_ZZ13stage2_kernelPmPtE5slots+4], %r33;
	mov.b16 	%rs3, 2;
	st.global.u16 	[%rd1+4], %rs3;
	st.shared.u32 	[_ZZ13stage2_kernelPmPtE5slots+8], %r33;
	mov.b16 	%rs4, 3;
	st.global.u16 	[%rd1+6], %rs4;
	st.shared.u32 	[_ZZ13stage2_kernelPmPtE5slots+12], %r33;
	mov.b16 	%rs5, 4;
	st.global.u16 	[%rd1+8], %rs5;
	st.shared.u32 	[_ZZ13stage2_kernelPmPtE5slots+16], %r33;
	mov.b16 	%rs6, 5;
	st.global.u16 	[%rd1+10], %rs6;
	st.shared.u32 	[_ZZ13stage2_kernelPmPtE5slots+20], %r33;
	mov.b16 	%rs7, 6;
	st.global.u16 	[%rd1+12], %rs7;
	st.shared.u32 	[_ZZ13stage2_kernelPmPtE5slots+24], %r33;
	mov.b16 	%rs8, 7;
	st.global.u16 	[%rd1+14], %rs8;
	st.shared.u32 	[_ZZ13stage2_kernelPmPtE5slots+28], %r33;
	mov.b16 	%rs9, 8;
	st.global.u16 	[%rd1+16], %rs9;
	st.shared.u32 	[_ZZ13stage2_kernelPmPtE5slots+32], %r33;
	mov.b16 	%rs10, 9;
	st.global.u16 	[%rd1+18], %rs10;
	st.shared.u32 	[_ZZ13stage2_kernelPmPtE5slots+36], %r33;
	mov.b16 	%rs11, 10;
	st.global.u16 	[%rd1+20], %rs11;
	st.shared.u32 	[_ZZ13stage2_kernelPmPtE5slots+40], %r33;
	mov.b16 	%rs12, 11;
	st.global.u16 	[%rd1+22], %rs12;
	st.shared.u32 	[_ZZ13stage2_kernelPmPtE5slots+44], %r33;
	mov.b16 	%rs13, 12;
	st.global.u16 	[%rd1+24], %rs13;
	st.shared.u32 	[_ZZ13stage2_kernelPmPtE5slots+48], %r33;
	mov.b16 	%rs14, 13;
	st.global.u16 	[%rd1+26], %rs14;
	st.shared.u32 	[_ZZ13stage2_kernelPmPtE5slots+52], %r33;
	mov.b16 	%rs15, 14;
	st.global.u16 	[%rd1+28], %rs15;
	st.shared.u32 	[_ZZ13stage2_kernelPmPtE5slots+56], %r33;
	mov.b16 	%rs16, 15;
	st.global.u16 	[%rd1+30], %rs16;
	st.shared.u32 	[_ZZ13stage2_kernelPmPtE5slots+60], %r33;
	mov.b16 	%rs17, 16;
	st.global.u16 	[%rd1+32], %rs17;
	st.shared.u32 	[_ZZ13stage2_kernelPmPtE5slots+64], %r33;
	mov.b16 	%rs18, 17;
	st.global.u16 	[%rd1+34], %rs18;
	st.shared.u32 	[_ZZ13stage2_kernelPmPtE5slots+68], %r33;
	mov.b16 	%rs19, 18;
	st.global.u16 	[%rd1+36], %rs19;
	st.shared.u32 	[_ZZ13stage2_kernelPmPtE5slots+72], %r33;
	mov.b16 	%rs20, 19;
	st.global.u16 	[%rd1+38], %rs20;
	st.shared.u32 	[_ZZ13stage2_kernelPmPtE5slots+76], %r33;
	mov.b16 	%rs21, 20;
	st.global.u16 	[%rd1+40], %rs21;
	st.shared.u32 	[_ZZ13stage2_kernelPmPtE5slots+80], %r33;
	mov.b16 	%rs22, 21;
	st.global.u16 	[%rd1+42], %rs22;
	st.shared.u32 	[_ZZ13stage2_kernelPmPtE5slots+84], %r33;
	mov.b16 	%rs23, 22;
	st.global.u16 	[%rd1+44], %rs23;
	st.shared.u32 	[_ZZ13stage2_kernelPmPtE5slots+88], %r33;
	mov.b16 	%rs24, 23;
	st.global.u16 	[%rd1+46], %rs24;
	st.shared.u32 	[_ZZ13stage2_kernelPmPtE5slots+92], %r33;
	mov.b16 	%rs25, 24;
	st.global.u16 	[%rd1+48], %rs25;
	st.shared.u32 	[_ZZ13stage2_kernelPmPtE5slots+96], %r33;
	mov.b16 	%rs26, 25;
	st.global.u16 	[%rd1+50], %rs26;
	st.shared.u32 	[_ZZ13stage2_kernelPmPtE5slots+100], %r33;
	mov.b16 	%rs27, 26;
	st.global.u16 	[%rd1+52], %rs27;
	st.shared.u32 	[_ZZ13stage2_kernelPmPtE5slots+104], %r33;
	mov.b16 	%rs28, 27;
	st.global.u16 	[%rd1+54], %rs28;
	st.shared.u32 	[_ZZ13stage2_kernelPmPtE5slots+108], %r33;
	mov.b16 	%rs29, 28;
	st.global.u16 	[%rd1+56], %rs29;
	st.shared.u32 	[_ZZ13stage2_kernelPmPtE5slots+112], %r33;
	mov.b16 	%rs30, 29;
	st.global.u16 	[%rd1+58], %rs30;
	st.shared.u32 	[_ZZ13stage2_kernelPmPtE5slots+116], %r33;
	mov.b16 	%rs31, 30;
	st.global.u16 	[%rd1+60], %rs31;
	st.shared.u32 	[_ZZ13stage2_kernelPmPtE5slots+120], %r33;
	mov.b16 	%rs32, 31;
	st.global.u16 	[%rd1+62], %rs32;
	st.shared.u32 	[_ZZ13stage2_kernelPmPtE5slots+124], %r33;
	mov.b16 	%rs33, 32;
	st.global.u16 	[%rd1+64], %rs33;
	st.shared.u32 	[_ZZ13stage2_kernelPmPtE5slots+128], %r33;
	mov.b16 	%rs34, 33;
	st.global.u16 	[%rd1+66], %rs34;
	st.shared.u32 	[_ZZ13stage2_kernelPmPtE5slots+132], %r33;
	mov.b16 	%rs35, 34;
	st.global.u16 	[%rd1+68], %rs35;
	st.shared.u32 	[_ZZ13stage2_kernelPmPtE5slots+136], %r33;
	mov.b16 	%rs36, 35;
	st.global.u16 	[%rd1+70], %rs36;
	st.shared.u32 	[_ZZ13stage2_kernelPmPtE5slots+140], %r33;
	mov.b16 	%rs37, 36;
	st.global.u16 	[%rd1+72], %rs37;
	st.shared.u32 	[_ZZ13stage2_kernelPmPtE5slots+144], %r33;
	mov.b16 	%rs38, 37;
	st.global.u16 	[%rd1+74], %rs38;
	st.shared.u32 	[_ZZ13stage2_kernelPmPtE5slots+148], %r33;
	mov.b16 	%rs39, 38;
	st.global.u16 	[%rd1+76], %rs39;
	st.shared.u32 	[_ZZ13stage2_kernelPmPtE5slots+152], %r33;
	mov.b16 	%rs40, 39;
	st.global.u16 	[%rd1+78], %rs40;
	st.shared.u32 	[_ZZ13stage2_kernelPmPtE5slots+156], %r33;
	mov.b16 	%rs41, 40;
	st.global.u16 	[%rd1+80], %rs41;
	st.shared.u32 	[_ZZ13stage2_kernelPmPtE5slots+160], %r33;
	mov.b16 	%rs42, 41;
	st.global.u16 	[%rd1+82], %rs42;
	st.shared.u32 	[_ZZ13stage2_kernelPmPtE5slots+164], %r33;
	mov.b16 	%rs43, 42;
	st.global.u16 	[%rd1+84], %rs43;
	st.shared.u32 	[_ZZ13stage2_kernelPmPtE5slots+168], %r33;
	mov.b16 	%rs44, 43;
	st.global.u16 	[%rd1+86], %rs44;
	st.shared.u32 	[_ZZ13stage2_kernelPmPtE5slots+172], %r33;
	mov.b16 	%rs45, 44;
	st.global.u16 	[%rd1+88], %rs45;
	st.shared.u32 	[_ZZ13stage2_kernelPmPtE5slots+176], %r33;
	mov.b16 	%rs46, 45;
	st.global.u16 	[%rd1+90], %rs46;
	st.shared.u32 	[_ZZ13stage2_kernelPmPtE5slots+180], %r33;
	mov.b16 	%rs47, 46;
	st.global.u16 	[%rd1+92], %rs47;
	st.shared.u32 	[_ZZ13stage2_kernelPmPtE5slots+184], %r33;
	mov.b16 	%rs48, 47;
	st.global.u16 	[%rd1+94], %rs48;
	st.shared.u32 	[_ZZ13stage2_kernelPmPtE5slots+188], %r33;
	mov.b16 	%rs49, 48;
	st.global.u16 	[%rd1+96], %rs49;
	st.shared.u32 	[_ZZ13stage2_kernelPmPtE5slots+192], %r33;
	mov.b16 	%rs50, 49;
	st.global.u16 	[%rd1+98], %rs50;
	st.shared.u32 	[_ZZ13stage2_kernelPmPtE5slots+196], %r33;
	mov.b16 	%rs51, 50;
	st.global.u16 	[%rd1+100], %rs51;
	st.shared.u32 	[_ZZ13stage2_kernelPmPtE5slots+200], %r33;
	mov.b16 	%rs52, 51;
	st.global.u16 	[%rd1+102], %rs52;
	st.shared.u32 	[_ZZ13stage2_kernelPmPtE5slots+204], %r33;
	mov.b16 	%rs53, 52;
	st.global.u16 	[%rd1+104], %rs53;
	st.shared.u32 	[_ZZ13stage2_kernelPmPtE5slots+208], %r33;
	mov.b16 	%rs54, 53;
	st.global.u16 	[%rd1+106], %rs54;
	st.shared.u32 	[_ZZ13stage2_kernelPmPtE5slots+212], %r33;
	mov.b16 	%rs55, 54;
	st.global.u16 	[%rd1+108], %rs55;
	st.shared.u32 	[_ZZ13stage2_kernelPmPtE5slots+216], %r33;
	mov.b16 	%rs56, 55;
	st.global.u16 	[%rd1+110], %rs56;
	st.shared.u32 	[_ZZ13stage2_kernelPmPtE5slots+220], %r33;
	mov.b16 	%rs57, 56;
	st.global.u16 	[%rd1+112], %rs57;
	st.shared.u32 	[_ZZ13stage2_kernelPmPtE5slots+224], %r33;
	mov.b16 	%rs58, 57;
	st.global.u16 	[%rd1+114], %rs58;
	st.shared.u32 	[_ZZ13stage2_kernelPmPtE5slots+228], %r33;
	mov.b16 	%rs59, 58;
	st.global.u16 	[%rd1+116], %rs59;
	st.shared.u32 	[_ZZ13stage2_kernelPmPtE5slots+232], %r33;
	mov.b16 	%rs60, 59;
	st.global.u16 	[%rd1+118], %rs60;
	st.shared.u32 	[_ZZ13stage2_kernelPmPtE5slots+236], %r33;
	mov.b16 	%rs61, 60;
	st.global.u16 	[%rd1+120], %rs61;
	st.shared.u32 	[_ZZ13stage2_kernelPmPtE5slots+240], %r33;
	mov.b16 	%rs62, 61;
	st.global.u16 	[%rd1+122], %rs62;
	st.shared.u32 	[_ZZ13stage2_kernelPmPtE5slots+244], %r33;
	mov.b16 	%rs63, 62;
	st.global.u16 	[%rd1+124], %rs63;
	st.shared.u32 	[_ZZ13stage2_kernelPmPtE5slots+248], %r33;
	mov.b16 	%rs64, 63;
	st.global.u16 	[%rd1+126], %rs64;
	st.shared.u32 	[_ZZ13stage2_kernelPmPtE5slots+252], %r33;
	mov.b16 	%rs65, 64;
	st.global.u16 	[%rd1+128], %rs65;
	st.shared.u32 	[_ZZ13stage2_kernelPmPtE5slots+256], %r33;
	mov.b16 	%rs66, 65;
	st.global.u16 	[%rd1+130], %rs66;
	st.shared.u32 	[_ZZ13stage2_kernelPmPtE5slots+260], %r33;
	mov.b16 	%rs67, 66;
	st.global.u16 	[%rd1+132], %rs67;
	st.shared.u32 	[_ZZ13stage2_kernelPmPtE5slots+264], %r33;
	mov.b16 	%rs68, 67;
	st.global.u16 	[%rd1+134], %rs68;
	st.shared.u32 	[_ZZ13stage2_kernelPmPtE5slots+268], %r33;
	mov.b16 	%rs69, 68;
	st.global.u16 	[%rd1+136], %rs69;
	st.shared.u32 	[_ZZ13stage2_kernelPmPtE5slots+272], %r33;
	mov.b16 	%rs70, 69;
	st.global.u16 	[%rd1+138], %rs70;
	st.shared.u32 	[_ZZ13stage2_kernelPmPtE5slots+276], %r33;
	mov.b16 	%rs71, 70;
	st.global.u16 	[%rd1+140], %rs71;
	st.shared.u32 	[_ZZ13stage2_kernelPmPtE5slots+280], %r33;
	mov.b16 	%rs72, 71;
	st.global.u16 	[%rd1+142], %rs72;
	st.shared.u32 	[_ZZ13stage2_kernelPmPtE5slots+284], %r33;
	mov.b16 	%rs73, 72;
	st.global.u16 	[%rd1+144], %rs73;
	st.shared.u32 	[_ZZ13stage2_kernelPmPtE5slots+288], %r33;
	mov.b16 	%rs74, 73;
	st.global.u16 	[%rd1+146], %rs74;
	st.shared.u32 	[_ZZ13stage2_kernelPmPtE5slots+292], %r33;
	mov.b16 	%rs75, 74;
	st.global.u16 	[%rd1+148], %rs75;
	st.shared.u32 	[_ZZ13stage2_kernelPmPtE5slots+296], %r33;
	mov.b16 	%rs76, 75;
	st.global.u16 	[%rd1+150], %rs76;
	st.shared.u32 	[_ZZ13stage2_kernelPmPtE5slots+300], %r33;
	mov.b16 	%rs77, 76;
	st.global.u16 	[%rd1+152], %rs77;
	st.shared.u32 	[_ZZ13stage2_kernelPmPtE5slots+304], %r33;
	mov.b16 	%rs78, 77;
	st.global.u16 	[%rd1+154], %rs78;
	st.shared.u32 	[_ZZ13stage2_kernelPmPtE5slots+308], %r33;
	mov.b16 	%rs79, 78;
	st.global.u16 	[%rd1+156], %rs79;
	st.shared.u32 	[_ZZ13stage2_kernelPmPtE5slots+312], %r33;
	mov.b16 	%rs80, 79;
	st.global.u16 	[%rd1+158], %rs80;
	st.shared.u32 	[_ZZ13stage2_kernelPmPtE5slots+316], %r33;
	mov.b16 	%rs81, 80;
	st.global.u16 	[%rd1+160], %rs81;
	st.shared.u32 	[_ZZ13stage2_kernelPmPtE5slots+320], %r33;
	mov.b16 	%rs82, 81;
	st.global.u16 	[%rd1+162], %rs82;
	st.shared.u32 	[_ZZ13stage2_kernelPmPtE5slots+324], %r33;
	mov.b16 	%rs83, 82;
	st.global.u16 	[%rd1+164], %rs83;
	st.shared.u32 	[_ZZ13stage2_kernelPmPtE5slots+328], %r33;
	mov.b16 	%rs84, 83;
	st.global.u16 	[%rd1+166], %rs84;
	st.shared.u32 	[_ZZ13stage2_kernelPmPtE5slots+332], %r33;
	mov.b16 	%rs85, 84;
	st.global.u16 	[%rd1+168], %rs85;
	st.shared.u32 	[_ZZ13stage2_kernelPmPtE5slots+336], %r33;
	mov.b16 	%rs86, 85;
	st.global.u16 	[%rd1+170], %rs86;
	st.shared.u32 	[_ZZ13stage2_kernelPmPtE5slots+340], %r33;
	mov.b16 	%rs87, 86;
	st.global.u16 	[%rd1+172], %rs87;
	st.shared.u32 	[_ZZ13stage2_kernelPmPtE5slots+344], %r33;
	mov.b16 	%rs88, 87;
	st.global.u16 	[%rd1+174], %rs88;
	st.shared.u32 	[_ZZ13stage2_kernelPmPtE5slots+348], %r33;
	mov.b16 	%rs89, 88;
	st.global.u16 	[%rd1+176], %rs89;
	st.shared.u32 	[_ZZ13stage2_kernelPmPtE5slots+352], %r33;
	mov.b16 	%rs90, 89;
	st.global.u16 	[%rd1+178], %rs90;
	st.shared.u32 	[_ZZ13stage2_kernelPmPtE5slots+356], %r33;
	mov.b16 	%rs91, 90;
	st.global.u16 	[%rd1+180], %rs91;
	st.shared.u32 	[_ZZ13stage2_kernelPmPtE5slots+360], %r33;
	mov.b16 	%rs92, 91;
	st.global.u16 	[%rd1+182], %rs92;
	st.shared.u32 	[_ZZ13stage2_kernelPmPtE5slots+364], %r33;
	mov.b16 	%rs93, 92;
	st.global.u16 	[%rd1+184], %rs93;
	st.shared.u32 	[_ZZ13stage2_kernelPmPtE5slots+368], %r33;
	mov.b16 	%rs94, 93;
	st.global.u16 	[%rd1+186], %rs94;
	st.shared.u32 	[_ZZ13stage2_kernelPmPtE5slots+372], %r33;
	mov.b16 	%rs95, 94;
	st.global.u16 	[%rd1+188], %rs95;
	st.shared.u32 	[_ZZ13stage2_kernelPmPtE5slots+376], %r33;
	mov.b16 	%rs96, 95;
	st.global.u16 	[%rd1+190], %rs96;
	st.shared.u32 	[_ZZ13stage2_kernelPmPtE5slots+380], %r33;
	mov.b16 	%rs97, 96;
	st.global.u16 	[%rd1+192], %rs97;
	st.shared.u32 	[_ZZ13stage2_kernelPmPtE5slots+384], %r33;
	mov.b16 	%rs98, 97;
	st.global.u16 	[%rd1+194], %rs98;
	st.shared.u32 	[_ZZ13stage2_kernelPmPtE5slots+388], %r33;
	mov.b16 	%rs99, 98;
	st.global.u16 	[%rd1+196], %rs99;
	st.shared.u32 	[_ZZ13stage2_kernelPmPtE5slots+392], %r33;
	mov.b16 	%rs100, 99;
	st.global.u16 	[%rd1+198], %rs100;
	st.shared.u32 	[_ZZ13stage2_kernelPmPtE5slots+396], %r33;
	mov.b16 	%rs101, 100;
	st.global.u16 	[%rd1+200], %rs101;
	st.shared.u32 	[_ZZ13stage2_kernelPmPtE5slots+400], %r33;
	mov.b16 	%rs102, 101;
	st.global.u16 	[%rd1+202], %rs102;
	st.shared.u32 	[_ZZ13stage2_kernelPmPtE5slots+404], %r33;
	mov.b16 	%rs103, 102;
	st.global.u16 	[%rd1+204], %rs103;
	st.shared.u32 	[_ZZ13stage2_kernelPmPtE5slots+408], %r33;
	mov.b16 	%rs104, 103;
	st.global.u16 	[%rd1+206], %rs104;
	st.shared.u32 	[_ZZ13stage2_kernelPmPtE5slots+412], %r33;
	mov.b16 	%rs105, 104;
	st.global.u16 	[%rd1+208], %rs105;
	st.shared.u32 	[_ZZ13stage2_kernelPmPtE5slots+416], %r33;
	mov.b16 	%rs106, 105;
	st.global.u16 	[%rd1+210], %rs106;
	st.shared.u32 	[_ZZ13stage2_kernelPmPtE5slots+420], %r33;
	mov.b16 	%rs107, 106;
	st.global.u16 	[%rd1+212], %rs107;
	st.shared.u32 	[_ZZ13stage2_kernelPmPtE5slots+424], %r33;
	mov.b16 	%rs108, 107;
	st.global.u16 	[%rd1+214], %rs108;
	st.shared.u32 	[_ZZ13stage2_kernelPmPtE5slots+428], %r33;
	mov.b16 	%rs109, 108;
	st.global.u16 	[%rd1+216], %rs109;
	st.shared.u32 	[_ZZ13stage2_kernelPmPtE5slots+432], %r33;
	mov.b16 	%rs110, 109;
	st.global.u16 	[%rd1+218], %rs110;
	st.shared.u32 	[_ZZ13stage2_kernelPmPtE5slots+436], %r33;
	mov.b16 	%rs111, 110;
	st.global.u16 	[%rd1+220], %rs111;
	st.shared.u32 	[_ZZ13stage2_kernelPmPtE5slots+440], %r33;
	mov.b16 	%rs112, 111;
	st.global.u16 	[%rd1+222], %rs112;
	st.shared.u32 	[_ZZ13stage2_kernelPmPtE5slots+444], %r33;
	mov.b16 	%rs113, 112;
	st.global.u16 	[%rd1+224], %rs113;
	st.shared.u32 	[_ZZ13stage2_kernelPmPtE5slots+448], %r33;
	mov.b16 	%rs114, 113;
	st.global.u16 	[%rd1+226], %rs114;
	st.shared.u32 	[_ZZ13stage2_kernelPmPtE5slots+452], %r33;
	mov.b16 	%rs115, 114;
	st.global.u16 	[%rd1+228], %rs115;
	st.shared.u32 	[_ZZ13stage2_kernelPmPtE5slots+456], %r33;
	mov.b16 	%rs116, 115;
	st.global.u16 	[%rd1+230], %rs116;
	st.shared.u32 	[_ZZ13stage2_kernelPmPtE5slots+460], %r33;
	mov.b16 	%rs117, 116;
	st.global.u16 	[%rd1+232], %rs117;
	st.shared.u32 	[_ZZ13stage2_kernelPmPtE5slots+464], %r33;
	mov.b16 	%rs118, 117;
	st.global.u16 	[%rd1+234], %rs118;
	st.shared.u32 	[_ZZ13stage2_kernelPmPtE5slots+468], %r33;
	mov.b16 	%rs119, 118;
	st.global.u16 	[%rd1+236], %rs119;
	st.shared.u32 	[_ZZ13stage2_kernelPmPtE5slots+472], %r33;
	mov.b16 	%rs120, 119;
	st.global.u16 	[%rd1+238], %rs120;
	st.shared.u32 	[_ZZ13stage2_kernelPmPtE5slots+476], %r33;
	mov.b16 	%rs121, 120;
	st.global.u16 	[%rd1+240], %rs121;
	st.shared.u32 	[_ZZ13stage2_kernelPmPtE5slots+480], %r33;
	mov.b16 	%rs122, 121;
	st.global.u16 	[%rd1+242], %rs122;
	st.shared.u32 	[_ZZ13stage2_kernelPmPtE5slots+484], %r33;
	mov.b16 	%rs123, 122;
	st.global.u16 	[%rd1+244], %rs123;
	st.shared.u32 	[_ZZ13stage2_kernelPmPtE5slots+488], %r33;
	mov.b16 	%rs124, 123;
	st.global.u16 	[%rd1+246], %rs124;
	st.shared.u32 	[_ZZ13stage2_kernelPmPtE5slots+492], %r33;
	mov.b16 	%rs125, 124;
	st.global.u16 	[%rd1+248], %rs125;
	st.shared.u32 	[_ZZ13stage2_kernelPmPtE5slots+496], %r33;
	mov.b16 	%rs126, 125;
	st.global.u16 	[%rd1+250], %rs126;
	st.shared.u32 	[_ZZ13stage2_kernelPmPtE5slots+500], %r33;
	mov.b16 	%rs127, 126;
	st.global.u16 	[%rd1+252], %rs127;
	st.shared.u32 	[_ZZ13stage2_kernelPmPtE5slots+504], %r33;
	mov.b16 	%rs128, 127;
	st.global.u16 	[%rd1+254], %rs128;
	st.shared.u32 	[_ZZ13stage2_kernelPmPtE5slots+508], %r33;
	mov.b16 	%rs129, 128;
	st.global.u16 	[%rd1+256], %rs129;
	st.shared.u32 	[_ZZ13stage2_kernelPmPtE5slots+512], %r33;
	mov.b16 	%rs130, 129;
	st.global.u16 	[%rd1+258], %rs130;
	st.shared.u32 	[_ZZ13stage2_kernelPmPtE5slots+516], %r33;
	mov.b16 	%rs131, 130;
	st.global.u16 	[%rd1+260], %rs131;
	st.shared.u32 	[_ZZ13stage2_kernelPmPtE5slots+520], %r33;
	mov.b16 	%rs132, 131;
	st.global.u16 	[%rd1+262], %rs132;
	st.shared.u32 	[_ZZ13stage2_kernelPmPtE5slots+524], %r33;
	mov.b16 	%rs133, 132;
	st.global.u16 	[%rd1+264], %rs133;
	st.shared.u32 	[_ZZ13stage2_kernelPmPtE5slots+528], %r33;
	mov.b16 	%rs134, 133;
	st.global.u16 	[%rd1+266], %rs134;
	st.shared.u32 	[_ZZ13stage2_kernelPmPtE5slots+532], %r33;
	mov.b16 	%rs135, 134;
	st.global.u16 	[%rd1+268], %rs135;
	st.shared.u32 	[_ZZ13stage2_kernelPmPtE5slots+536], %r33;
	mov.b16 	%rs136, 135;
	st.global.u16 	[%rd1+270], %rs136;
	st.shared.u32 	[_ZZ13stage2_kernelPmPtE5slots+540], %r33;
	mov.b16 	%rs137, 136;
	st.global.u16 	[%rd1+272], %rs137;
	st.shared.u32 	[_ZZ13stage2_kernelPmPtE5slots+544], %r33;
	mov.b16 	%rs138, 137;
	st.global.u16 	[%rd1+274], %rs138;
	st.shared.u32 	[_ZZ13stage2_kernelPmPtE5slots+548], %r33;
	mov.b16 	%rs139, 138;
	st.global.u16 	[%rd1+276], %rs139;
	st.shared.u32 	[_ZZ13stage2_kernelPmPtE5slots+552], %r33;
	mov.b16 	%rs140, 139;
	st.global.u16 	[%rd1+278], %rs140;
	st.shared.u32 	[_ZZ13stage2_kernelPmPtE5slots+556], %r33;
	mov.b16 	%rs141, 140;
	st.global.u16 	[%rd1+280], %rs141;
	st.shared.u32 	[_ZZ13stage2_kernelPmPtE5slots+560], %r33;
	mov.b16 	%rs142, 141;
	st.global.u16 	[%rd1+282], %rs142;
	st.shared.u32 	[_ZZ13stage2_kernelPmPtE5slots+564], %r33;
	mov.b16 	%rs143, 142;
	st.global.u16 	[%rd1+284], %rs143;
	st.shared.u32 	[_ZZ13stage2_kernelPmPtE5slots+568], %r33;
	mov.b16 	%rs144, 143;
	st.global.u16 	[%rd1+286], %rs144;
	st.shared.u32 	[_ZZ13stage2_kernelPmPtE5slots+572], %r33;
	mov.b16 	%rs145, 144;
	st.global.u16 	[%rd1+288], %rs145;
	st.shared.u32 	[_ZZ13stage2_kernelPmPtE5slots+576], %r33;
	mov.b16 	%rs146, 145;
	st.global.u16 	[%rd1+290], %rs146;
	st.shared.u32 	[_ZZ13stage2_kernelPmPtE5slots+580], %r33;
	mov.b16 	%rs147, 146;
	st.global.u16 	[%rd1+292], %rs147;
	st.shared.u32 	[_ZZ13stage2_kernelPmPtE5slots+584], %r33;
	mov.b16 	%rs148, 147;
	st.global.u16 	[%rd1+294], %rs148;
	st.shared.u32 	[_ZZ13stage2_kernelPmPtE5slots+588], %r33;
	mov.b16 	%rs149, 148;
	st.global.u16 	[%rd1+296], %rs149;
	st.shared.u32 	[_ZZ13stage2_kernelPmPtE5slots+592], %r33;
	mov.b16 	%rs150, 149;
	st.global.u16 	[%rd1+298], %rs150;
	st.shared.u32 	[_ZZ13stage2_kernelPmPtE5slots+596], %r33;
	mov.b16 	%rs151, 150;
	st.global.u16 	[%rd1+300], %rs151;
	st.shared.u32 	[_ZZ13stage2_kernelPmPtE5slots+600], %r33;
	mov.b16 	%rs152, 151;
	st.global.u16 	[%rd1+302], %rs152;
	st.shared.u32 	[_ZZ13stage2_kernelPmPtE5slots+604], %r33;
	mov.b16 	%rs153, 152;
	st.global.u16 	[%rd1+304], %rs153;
	st.shared.u32 	[_ZZ13stage2_kernelPmPtE5slots+608], %r33;
	mov.b16 	%rs154, 153;
	st.global.u16 	[%rd1+306], %rs154;
	st.shared.u32 	[_ZZ13stage2_kernelPmPtE5slots+612], %r33;
	mov.b16 	%rs155, 154;
	st.global.u16 	[%rd1+308], %rs155;
	st.shared.u32 	[_ZZ13stage2_kernelPmPtE5slots+616], %r33;
	mov.b16 	%rs156, 155;
	st.global.u16 	[%rd1+310], %rs156;
	st.shared.u32 	[_ZZ13stage2_kernelPmPtE5slots+620], %r33;
	mov.b16 	%rs157, 156;
	st.global.u16 	[%rd1+312], %rs157;
	st.shared.u32 	[_ZZ13stage2_kernelPmPtE5slots+624], %r33;
	mov.b16 	%rs158, 157;
	st.global.u16 	[%rd1+314], %rs158;
	st.shared.u32 	[_ZZ13stage2_kernelPmPtE5slots+628], %r33;
	mov.b16 	%rs159, 158;
	st.global.u16 	[%rd1+316], %rs159;
	st.shared.u32 	[_ZZ13stage2_kernelPmPtE5slots+632], %r33;
	mov.b16 	%rs160, 159;
	st.global.u16 	[%rd1+318], %rs160;
	st.shared.u32 	[_ZZ13stage2_kernelPmPtE5slots+636], %r33;
	mov.b16 	%rs161, 160;
	st.global.u16 	[%rd1+320], %rs161;
	st.shared.u32 	[_ZZ13stage2_kernelPmPtE5slots+640], %r33;
	mov.b16 	%rs162, 161;
	st.global.u16 	[%rd1+322], %rs162;
	st.shared.u32 	[_ZZ13stage2_kernelPmPtE5slots+644], %r33;
	mov.b16 	%rs163, 162;
	st.global.u16 	[%rd1+324], %rs163;
	st.shared.u32 	[_ZZ13stage2_kernelPmPtE5slots+648], %r33;
	mov.b16 	%rs164, 163;
	st.global.u16 	[%rd1+326], %rs164;
	st.shared.u32 	[_ZZ13stage2_kernelPmPtE5slots+652], %r33;
	mov.b16 	%rs165, 164;
	st.global.u16 	[%rd1+328], %rs165;
	st.shared.u32 	[_ZZ13stage2_kernelPmPtE5slots+656], %r33;
	mov.b16 	%rs166, 165;
	st.global.u16 	[%rd1+330], %rs166;
	st.shared.u32 	[_ZZ13stage2_kernelPmPtE5slots+660], %r33;
	mov.b16 	%rs167, 166;
	st.global.u16 	[%rd1+332], %rs167;
	st.shared.u32 	[_ZZ13stage2_kernelPmPtE5slots+664], %r33;
	mov.b16 	%rs168, 167;
	st.global.u16 	[%rd1+334], %rs168;
	st.shared.u32 	[_ZZ13stage2_kernelPmPtE5slots+668], %r33;
	mov.b16 	%rs169, 168;
	st.global.u16 	[%rd1+336], %rs169;
	st.shared.u32 	[_ZZ13stage2_kernelPmPtE5slots+672], %r33;
	mov.b16 	%rs170, 169;
	st.global.u16 	[%rd1+338], %rs170;
	st.shared.u32 	[_ZZ13stage2_kernelPmPtE5slots+676], %r33;
	mov.b16 	%rs171, 170;
	st.global.u16 	[%rd1+340], %rs171;
	st.shared.u32 	[_ZZ13stage2_kernelPmPtE5slots+680], %r33;
	mov.b16 	%rs172, 171;
	st.global.u16 	[%rd1+342], %rs172;
	st.shared.u32 	[_ZZ13stage2_kernelPmPtE5slots+684], %r33;
	mov.b16 	%rs173, 172;
	st.global.u16 	[%rd1+344], %rs173;
	st.shared.u32 	[_ZZ13stage2_kernelPmPtE5slots+688], %r33;
	mov.b16 	%rs174, 173;
	st.global.u16 	[%rd1+346], %rs174;
	st.shared.u32 	[_ZZ13stage2_kernelPmPtE5slots+692], %r33;
	mov.b16 	%rs175, 174;
	st.global.u16 	[%rd1+348], %rs175;
	st.shared.u32 	[_ZZ13stage2_kernelPmPtE5slots+696], %r33;
	mov.b16 	%rs176, 175;
	st.global.u16 	[%rd1+350], %rs176;
	st.shared.u32 	[_ZZ13stage2_kernelPmPtE5slots+700], %r33;
	mov.b16 	%rs177, 176;
	st.global.u16 	[%rd1+352], %rs177;
	st.shared.u32 	[_ZZ13stage2_kernelPmPtE5slots+704], %r33;
	mov.b16 	%rs178, 177;
	st.global.u16 	[%rd1+354], %rs178;
	st.shared.u32 	[_ZZ13stage2_kernelPmPtE5slots+708], %r33;
	mov.b16 	%rs179, 178;
	st.global.u16 	[%rd1+356], %rs179;
	st.shared.u32 	[_ZZ13stage2_kernelPmPtE5slots+712], %r33;
	mov.b16 	%rs180, 179;
	st.global.u16 	[%rd1+358], %rs180;
	st.shared.u32 	[_ZZ13stage2_kernelPmPtE5slots+716], %r33;
	mov.b16 	%rs181, 180;
	st.global.u16 	[%rd1+360], %rs181;
	st.shared.u32 	[_ZZ13stage2_kernelPmPtE5slots+720], %r33;
	mov.b16 	%rs182, 181;
	st.global.u16 	[%rd1+362], %rs182;
	st.shared.u32 	[_ZZ13stage2_kernelPmPtE5slots+724], %r33;
	mov.b16 	%rs183, 182;
	st.global.u16 	[%rd1+364], %rs183;
	st.shared.u32 	[_ZZ13stage2_kernelPmPtE5slots+728], %r33;
	mov.b16 	%rs184, 183;
	st.global.u16 	[%rd1+366], %rs184;
	st.shared.u32 	[_ZZ13stage2_kernelPmPtE5slots+732], %r33;
	mov.b16 	%rs185, 184;
	st.global.u16 	[%rd1+368], %rs185;
	st.shared.u32 	[_ZZ13stage2_kernelPmPtE5slots+736], %r33;
	mov.b16 	%rs186, 185;
	st.global.u16 	[%rd1+370], %rs186;
	st.shared.u32 	[_ZZ13stage2_kernelPmPtE5slots+740], %r33;
	mov.b16 	%rs187, 186;
	st.global.u16 	[%rd1+372], %rs187;
	st.shared.u32 	[_ZZ13stage2_kernelPmPtE5slots+744], %r33;
	mov.b16 	%rs188, 187;
	st.global.u16 	[%rd1+374], %rs188;
	st.shared.u32 	[_ZZ13stage2_kernelPmPtE5slots+748], %r33;
	mov.b16 	%rs189, 188;
	st.global.u16 	[%rd1+376], %rs189;
	st.shared.u32 	[_ZZ13stage2_kernelPmPtE5slots+752], %r33;
	mov.b16 	%rs190, 189;
	st.global.u16 	[%rd1+378], %rs190;
	st.shared.u32 	[_ZZ13stage2_kernelPmPtE5slots+756], %r33;
	mov.b16 	%rs191, 190;
	st.global.u16 	[%rd1+380], %rs191;
	st.shared.u32 	[_ZZ13stage2_kernelPmPtE5slots+760], %r33;
	mov.b16 	%rs192, 191;
	st.global.u16 	[%rd1+382], %rs192;
	st.shared.u32 	[_ZZ13stage2_kernelPmPtE5slots+764], %r33;
	mov.b16 	%rs193, 192;
	st.global.u16 	[%rd1+384], %rs193;
	st.shared.u32 	[_ZZ13stage2_kernelPmPtE5slots+768], %r33;
	mov.b16 	%rs194, 193;
	st.global.u16 	[%rd1+386], %rs194;
	st.shared.u32 	[_ZZ13stage2_kernelPmPtE5slots+772], %r33;
	mov.b16 	%rs195, 194;
	st.global.u16 	[%rd1+388], %rs195;
	st.shared.u32 	[_ZZ13stage2_kernelPmPtE5slots+776], %r33;
	mov.b16 	%rs196, 195;
	st.global.u16 	[%rd1+390], %rs196;
	st.shared.u32 	[_ZZ13stage2_kernelPmPtE5slots+780], %r33;
	mov.b16 	%rs197, 196;
	st.global.u16 	[%rd1+392], %rs197;
	st.shared.u32 	[_ZZ13stage2_kernelPmPtE5slots+784], %r33;
	mov.b16 	%rs198, 197;
	st.global.u16 	[%rd1+394], %rs198;
	st.shared.u32 	[_ZZ13stage2_kernelPmPtE5slots+788], %r33;
	mov.b16 	%rs199, 198;
	st.global.u16 	[%rd1+396], %rs199;
	st.shared.u32 	[_ZZ13stage2_kernelPmPtE5slots+792], %r33;
	mov.b16 	%rs200, 199;
	st.global.u16 	[%rd1+398], %rs200;
	st.shared.u32 	[_ZZ13stage2_kernelPmPtE5slots+796], %r33;
	mov.b16 	%rs201, 200;
	st.global.u16 	[%rd1+400], %rs201;
	st.shared.u32 	[_ZZ13stage2_kernelPmPtE5slots+800], %r33;
	mov.b16 	%rs202, 201;
	st.global.u16 	[%rd1+402], %rs202;
	st.shared.u32 	[_ZZ13stage2_kernelPmPtE5slots+804], %r33;
	mov.b16 	%rs203, 202;
	st.global.u16 	[%rd1+404], %rs203;
	st.shared.u32 	[_ZZ13stage2_kernelPmPtE5slots+808], %r33;
	mov.b16 	%rs204, 203;
	st.global.u16 	[%rd1+406], %rs204;
	st.shared.u32 	[_ZZ13stage2_kernelPmPtE5slots+812], %r33;
	mov.b16 	%rs205, 204;
	st.global.u16 	[%rd1+408], %rs205;
	st.shared.u32 	[_ZZ13stage2_kernelPmPtE5slots+816], %r33;
	mov.b16 	%rs206, 205;
	st.global.u16 	[%rd1+410], %rs206;
	st.shared.u32 	[_ZZ13stage2_kernelPmPtE5slots+820], %r33;
	mov.b16 	%rs207, 206;
	st.global.u16 	[%rd1+412], %rs207;
	st.shared.u32 	[_ZZ13stage2_kernelPmPtE5slots+824], %r33;
	mov.b16 	%rs208, 207;
	st.global.u16 	[%rd1+414], %rs208;
	st.shared.u32 	[_ZZ13stage2_kernelPmPtE5slots+828], %r33;
	mov.b16 	%rs209, 208;
	st.global.u16 	[%rd1+416], %rs209;
	st.shared.u32 	[_ZZ13stage2_kernelPmPtE5slots+832], %r33;
	mov.b16 	%rs210, 209;
	st.global.u16 	[%rd1+418], %rs210;
	st.shared.u32 	[_ZZ13stage2_kernelPmPtE5slots+836], %r33;
	mov.b16 	%rs211, 210;
	st.global.u16 	[%rd1+420], %rs211;
	st.shared.u32 	[_ZZ13stage2_kernelPmPtE5slots+840], %r33;
	mov.b16 	%rs212, 211;
	st.global.u16 	[%rd1+422], %rs212;
	st.shared.u32 	[_ZZ13stage2_kernelPmPtE5slots+844], %r33;
	mov.b16 	%rs213, 212;
	st.global.u16 	[%rd1+424], %rs213;
	st.shared.u32 	[_ZZ13stage2_kernelPmPtE5slots+848], %r33;
	mov.b16 	%rs214, 213;
	st.global.u16 	[%rd1+426], %rs214;
	st.shared.u32 	[_ZZ13stage2_kernelPmPtE5slots+852], %r33;
	mov.b16 	%rs215, 214;
	st.global.u16 	[%rd1+428], %rs215;
	st.shared.u32 	[_ZZ13stage2_kernelPmPtE5slots+856], %r33;
	mov.b16 	%rs216, 215;
	st.global.u16 	[%rd1+430], %rs216;
	st.shared.u32 	[_ZZ13stage2_kernelPmPtE5slots+860], %r33;
	mov.b16 	%rs217, 216;
	st.global.u16 	[%rd1+432], %rs217;
	st.shared.u32 	[_ZZ13stage2_kernelPmPtE5slots+864], %r33;
	mov.b16 	%rs218, 217;
	st.global.u16 	[%rd1+434], %rs218;
	st.shared.u32 	[_ZZ13stage2_kernelPmPtE5slots+868], %r33;
	mov.b16 	%rs219, 218;
	st.global.u16 	[%rd1+436], %rs219;
	st.shared.u32 	[_ZZ13stage2_kernelPmPtE5slots+872], %r33;
	mov.b16 	%rs220, 219;
	st.global.u16 	[%rd1+438], %rs220;
	st.shared.u32 	[_ZZ13stage2_kernelPmPtE5slots+876], %r33;
	mov.b16 	%rs221, 220;
	st.global.u16 	[%rd1+440], %rs221;
	st.shared.u32 	[_ZZ13stage2_kernelPmPtE5slots+880], %r33;
	mov.b16 	%rs222, 221;
	st.global.u16 	[%rd1+442], %rs222;
	st.shared.u32 	[_ZZ13stage2_kernelPmPtE5slots+884], %r33;
	mov.b16 	%rs223, 222;
	st.global.u16 	[%rd1+444], %rs223;
	st.shared.u32 	[_ZZ13stage2_kernelPmPtE5slots+888], %r33;
	mov.b16 	%rs224, 223;
	st.global.u16 	[%rd1+446], %rs224;
	st.shared.u32 	[_ZZ13stage2_kernelPmPtE5slots+892], %r33;
	mov.b16 	%rs225, 224;
	st.global.u16 	[%rd1+448], %rs225;
	st.shared.u32 	[_ZZ13stage2_kernelPmPtE5slots+896], %r33;
	mov.b16 	%rs226, 225;
	st.global.u16 	[%rd1+450], %rs226;
	st.shared.u32 	[_ZZ13stage2_kernelPmPtE5slots+900], %r33;
	mov.b16 	%rs227, 226;
	st.global.u16 	[%rd1+452], %rs227;
	st.shared.u32 	[_ZZ13stage2_kernelPmPtE5slots+904], %r33;
	mov.b16 	%rs228, 227;
	st.global.u16 	[%rd1+454], %rs228;
	st.shared.u32 	[_ZZ13stage2_kernelPmPtE5slots+908], %r33;
	mov.b16 	%rs229, 228;
	st.global.u16 	[%rd1+456], %rs229;
	st.shared.u32 	[_ZZ13stage2_kernelPmPtE5slots+912], %r33;
	mov.b16 	%rs230, 229;
	st.global.u16 	[%rd1+458], %rs230;
	st.shared.u32 	[_ZZ13stage2_kernelPmPtE5slots+916], %r33;
	mov.b16 	%rs231, 230;
	st.global.u16 	[%rd1+460], %rs231;
	st.shared.u32 	[_ZZ13stage2_kernelPmPtE5slots+920], %r33;
	mov.b16 	%rs232, 231;
	st.global.u16 	[%rd1+462], %rs232;
	st.shared.u32 	[_ZZ13stage2_kernelPmPtE5slots+924], %r33;
	mov.b16 	%rs233, 232;
	st.global.u16 	[%rd1+464], %rs233;
	st.shared.u32 	[_ZZ13stage2_kernelPmPtE5slots+928], %r33;
	mov.b16 	%rs234, 233;
	st.global.u16 	[%rd1+466], %rs234;
	st.shared.u32 	[_ZZ13stage2_kernelPmPtE5slots+932], %r33;
	mov.b16 	%rs235, 234;
	st.global.u16 	[%rd1+468], %rs235;
	st.shared.u32 	[_ZZ13stage2_kernelPmPtE5slots+936], %r33;
	mov.b16 	%rs236, 235;
	st.global.u16 	[%rd1+470], %rs236;
	st.shared.u32 	[_ZZ13stage2_kernelPmPtE5slots+940], %r33;
	mov.b16 	%rs237, 236;
	st.global.u16 	[%rd1+472], %rs237;
	st.shared.u32 	[_ZZ13stage2_kernelPmPtE5slots+944], %r33;
	mov.b16 	%rs238, 237;
	st.global.u16 	[%rd1+474], %rs238;
	st.shared.u32 	[_ZZ13stage2_kernelPmPtE5slots+948], %r33;
	mov.b16 	%rs239, 238;
	st.global.u16 	[%rd1+476], %rs239;
	st.shared.u32 	[_ZZ13stage2_kernelPmPtE5slots+952], %r33;
	mov.b16 	%rs240, 239;
	st.global.u16 	[%rd1+478], %rs240;
	st.shared.u32 	[_ZZ13stage2_kernelPmPtE5slots+956], %r33;
	mov.b16 	%rs241, 240;
	st.global.u16 	[%rd1+480], %rs241;
	st.shared.u32 	[_ZZ13stage2_kernelPmPtE5slots+960], %r33;
	mov.b16 	%rs242, 241;
	st.global.u16 	[%rd1+482], %rs242;
	st.shared.u32 	[_ZZ13stage2_kernelPmPtE5slots+964], %r33;
	mov.b16 	%rs243, 242;
	st.global.u16 	[%rd1+484], %rs243;
	st.shared.u32 	[_ZZ13stage2_kernelPmPtE5slots+968], %r33;
	mov.b16 	%rs244, 243;
	st.global.u16 	[%rd1+486], %rs244;
	st.shared.u32 	[_ZZ13stage2_kernelPmPtE5slots+972], %r33;
	mov.b16 	%rs245, 244;
	st.global.u16 	[%rd1+488], %rs245;
	st.shared.u32 	[_ZZ13stage2_kernelPmPtE5slots+976], %r33;
	mov.b16 	%rs246, 245;
	st.global.u16 	[%rd1+490], %rs246;
	st.shared.u32 	[_ZZ13stage2_kernelPmPtE5slots+980], %r33;
	mov.b16 	%rs247, 246;
	st.global.u16 	[%rd1+492], %rs247;
	st.shared.u32 	[_ZZ13stage2_kernelPmPtE5slots+984], %r33;
	mov.b16 	%rs248, 247;
	st.global.u16 	[%rd1+494], %rs248;
	st.shared.u32 	[_ZZ13stage2_kernelPmPtE5slots+988], %r33;
	mov.b16 	%rs249, 248;
	st.global.u16 	[%rd1+496], %rs249;
	st.shared.u32 	[_ZZ13stage2_kernelPmPtE5slots+992], %r33;
	mov.b16 	%rs250, 249;
	st.global.u16 	[%rd1+498], %rs250;
	st.shared.u32 	[_ZZ13stage2_kernelPmPtE5slots+996], %r33;
	mov.b16 	%rs251, 250;
	st.global.u16 	[%rd1+500], %rs251;
	st.shared.u32 	[_ZZ13stage2_kernelPmPtE5slots+1000], %r33;
	mov.b16 	%rs252, 251;
	st.global.u16 	[%rd1+502], %rs252;
	st.shared.u32 	[_ZZ13stage2_kernelPmPtE5slots+1004], %r33;
	mov.b16 	%rs253, 252;
	st.global.u16 	[%rd1+504], %rs253;
	st.shared.u32 	[_ZZ13stage2_kernelPmPtE5slots+1008], %r33;
	mov.b16 	%rs254, 253;
	st.global.u16 	[%rd1+506], %rs254;
	st.shared.u32 	[_ZZ13stage2_kernelPmPtE5slots+1012], %r33;
	mov.b16 	%rs255, 254;
	st.global.u16 	[%rd1+508], %rs255;
	st.shared.u32 	[_ZZ13stage2_kernelPmPtE5slots+1016], %r33;
	mov.b16 	%rs256, 255;
	st.global.u16 	[%rd1+510], %rs256;
	st.shared.u32 	[_ZZ13stage2_kernelPmPtE5slots+1020], %r33;
	mov.b64 	%rd23, 0;
	mov.u32 	%r35, _ZZ13stage2_kernelPmPtE5slots;
$L__BB2_1:
	add.s64 	%rd15, %rd2, %rd23;
	cvt.u32.u64 	%r34, %rd23;
	add.s32 	%r36, %r35, %r34;
	ld.global.u8 	%r37, [%rd15+261123];
	ld.global.u8 	%r38, [%rd15+261122];
	prmt.b32 	%r39, %r38, %r37, 0x3340U;
	ld.global.u8 	%r40, [%rd15+261121];
	ld.global.u8 	%r41, [%rd15+261120];
	prmt.b32 	%r42, %r41, %r40, 0x3340U;
	prmt.b32 	%r43, %r42, %r39, 0x5410U;
	st.shared.u32 	[%r36], %r43;
	ld.global.u8 	%r44, [%rd15+261127];
	ld.global.u8 	%r45, [%rd15+261126];
	prmt.b32 	%r46, %r45, %r44, 0x3340U;
	ld.global.u8 	%r47, [%rd15+261125];
	ld.global.u8 	%r48, [%rd15+261124];
	prmt.b32 	%r49, %r48, %r47, 0x3340U;
	prmt.b32 	%r50, %r49, %r46, 0x5410U;
	st.shared.u32 	[%r36+4], %r50;
	ld.global.u8 	%r51, [%rd15+261131];
	ld.global.u8 	%r52, [%rd15+261130];
	prmt.b32 	%r53, %r52, %r51, 0x3340U;
	ld.global.u8 	%r54, [%rd15+261129];
	ld.global.u8 	%r55, [%rd15+261128];
	prmt.b32 	%r56, %r55, %r54, 0x3340U;
	prmt.b32 	%r57, %r56, %r53, 0x5410U;
	st.shared.u32 	[%r36+8], %r57;
	ld.global.u8 	%r58, [%rd15+261135];
	ld.global.u8 	%r59, [%rd15+261134];
	prmt.b32 	%r60, %r59, %r58, 0x3340U;
	ld.global.u8 	%r61, [%rd15+261133];
	ld.global.u8 	%r62, [%rd15+261132];
	prmt.b32 	%r63, %r62, %r61, 0x3340U;
	prmt.b32 	%r64, %r63, %r60, 0x5410U;
	st.shared.u32 	[%r36+12], %r64;
	add.s64 	%rd23, %rd23, 16;
	setp.ne.s64 	%p1, %rd23, 1024;
	@%p1 bra 	$L__BB2_1;
	add.s64 	%rd5, %rd1, 15;
	mov.b32 	%r145, 0;
	mov.u32 	%r67, _ZZ13stage2_kernelPmPtE7indices;
	add.s32 	%r66, %r67, 16;
$L__BB2_3:
	mov.b64 	%rd24, 0;
	mov.u32 	%r146, %r66;
$L__BB2_4:
	add.s64 	%rd17, %rd5, %rd24;
	ld.global.u8 	%rs257, [%rd17+-15];
	ld.global.u8 	%rs258, [%rd17+-14];
	st.shared.v2.u8 	[%r146+-16], {%rs257, %rs258};
	ld.global.u8 	%rs259, [%rd17+-13];
	ld.global.u8 	%rs260, [%rd17+-12];
	st.shared.v2.u8 	[%r146+-14], {%rs259, %rs260};
	ld.global.u8 	%rs261, [%rd17+-11];
	ld.global.u8 	%rs262, [%rd17+-10];
	st.shared.v2.u8 	[%r146+-12], {%rs261, %rs262};
	ld.global.u8 	%rs263, [%rd17+-9];
	ld.global.u8 	%rs264, [%rd17+-8];
	st.shared.v2.u8 	[%r146+-10], {%rs263, %rs264};
	ld.global.u8 	%rs265, [%rd17+-7];
	ld.global.u8 	%rs266, [%rd17+-6];
	st.shared.v2.u8 	[%r146+-8], {%rs265, %rs266};
	ld.global.u8 	%rs267, [%rd17+-5];
	ld.global.u8 	%rs268, [%rd17+-4];
	st.shared.v2.u8 	[%r146+-6], {%rs267, %rs268};
	ld.global.u8 	%rs269, [%rd17+-3];
	ld.global.u8 	%rs270, [%rd17+-2];
	st.shared.v2.u8 	[%r146+-4], {%rs269, %rs270};
	ld.global.u8 	%rs271, [%rd17+-1];
	ld.global.u8 	%rs272, [%rd17];
	st.shared.v2.u8 	[%r146+-2], {%rs271, %rs272};
	ld.global.u8 	%rs273, [%rd17+1];
	ld.global.u8 	%rs274, [%rd17+2];
	st.shared.v2.u8 	[%r146], {%rs273, %rs274};
	ld.global.u8 	%rs275, [%rd17+3];
	ld.global.u8 	%rs276, [%rd17+4];
	st.shared.v2.u8 	[%r146+2], {%rs275, %rs276};
	ld.global.u8 	%rs277, [%rd17+5];
	ld.global.u8 	%rs278, [%rd17+6];
	st.shared.v2.u8 	[%r146+4], {%rs277, %rs278};
	ld.global.u8 	%rs279, [%rd17+7];
	ld.global.u8 	%rs280, [%rd17+8];
	st.shared.v2.u8 	[%r146+6], {%rs279, %rs280};
	ld.global.u8 	%rs281, [%rd17+9];
	ld.global.u8 	%rs282, [%rd17+10];
	st.shared.v2.u8 	[%r146+8], {%rs281, %rs282};
	ld.global.u8 	%rs283, [%rd17+11];
	ld.global.u8 	%rs284, [%rd17+12];
	st.shared.v2.u8 	[%r146+10], {%rs283, %rs284};
	ld.global.u8 	%rs285, [%rd17+13];
	ld.global.u8 	%rs286, [%rd17+14];
	st.shared.v2.u8 	[%r146+12], {%rs285, %rs286};
	ld.global.u8 	%rs287, [%rd17+15];
	ld.global.u8 	%rs288, [%rd17+16];
	st.shared.v2.u8 	[%r146+14], {%rs287, %rs288};
	add.s64 	%rd24, %rd24, 32;
	add.s32 	%r146, %r146, 32;
	setp.ne.s64 	%p2, %rd24, 512;
	@%p2 bra 	$L__BB2_4;
	shl.b32 	%r4, %r145, 8;
	mov.b32 	%r147, 255;
$L__BB2_6:
	add.s32 	%r70, %r4, %r147;
	mul.wide.u32 	%rd18, %r70, 4;
	add.s64 	%rd19, %rd2, %rd18;
	ld.global.u32 	%r71, [%rd19];
	add.s32 	%r72, %r147, 1;
	rem.u32 	%r73, %r71, %r72;
	shl.b32 	%r74, %r73, 1;
	add.s32 	%r76, %r67, %r74;
	ld.shared.u16 	%rs289, [%r76];
	shl.b32 	%r77, %r147, 1;
	add.s32 	%r78, %r67, %r77;
	ld.shared.u16 	%rs290, [%r78];
	st.shared.u16 	[%r76], %rs290;
	cvt.u32.u16 	%r6, %rs289;
	mul.wide.u16 	%r79, %rs289, 4;
	add.s32 	%r7, %r35, %r79;
	ld.shared.u32 	%r150, [%r7];
	mov.b32 	%r148, 0;
$L__BB2_7:
	setp.eq.s32 	%p3, %r148, %r6;
	add.s32 	%r81, %r4, %r148;
	mul.wide.u32 	%rd20, %r81, 4;
	add.s64 	%rd8, %rd2, %rd20;
	shl.b32 	%r82, %r148, 2;
	add.s32 	%r11, %r35, %r82;
	@%p3 bra 	$L__BB2_9;
	ld.global.u32 	%r84, [%rd8];
	ld.shared.u32 	%r85, [%r11];
	setp.lt.s32 	%p4, %r85, 0;
	neg.s32 	%r86, %r84;
	selp.b32 	%r87, %r86, %r84, %p4;
	add.s32 	%r150, %r87, %r150;
$L__BB2_9:
	add.s32 	%r88, %r148, 1;
	setp.eq.s32 	%p5, %r88, %r6;
	@%p5 bra 	$L__BB2_11;
	ld.global.u32 	%r89, [%rd8+4];
	ld.shared.u32 	%r90, [%r11+4];
	setp.lt.s32 	%p6, %r90, 0;
	neg.s32 	%r91, %r89;
	selp.b32 	%r92, %r91, %r89, %p6;
	add.s32 	%r150, %r92, %r150;
$L__BB2_11:
	add.s32 	%r93, %r148, 2;
	setp.eq.s32 	%p7, %r93, %r6;
	@%p7 bra 	$L__BB2_13;
	ld.global.u32 	%r94, [%rd8+8];
	ld.shared.u32 	%r95, [%r11+8];
	setp.lt.s32 	%p8, %r95, 0;
	neg.s32 	%r96, %r94;
	selp.b32 	%r97, %r96, %r94, %p8;
	add.s32 	%r150, %r97, %r150;
$L__BB2_13:
	add.s32 	%r98, %r148, 3;
	setp.eq.s32 	%p9, %r98, %r6;
	@%p9 bra 	$L__BB2_15;
	ld.global.u32 	%r99, [%rd8+12];
	ld.shared.u32 	%r100, [%r11+12];
	setp.lt.s32 	%p10, %r100, 0;
	neg.s32 	%r101, %r99;
	selp.b32 	%r102, %r101, %r99, %p10;
	add.s32 	%r150, %r102, %r150;
$L__BB2_15:
	add.s32 	%r103, %r148, 4;
	setp.eq.s32 	%p11, %r103, %r6;
	@%p11 bra 	$L__BB2_17;
	ld.global.u32 	%r104, [%rd8+16];
	ld.shared.u32 	%r105, [%r11+16];
	setp.lt.s32 	%p12, %r105, 0;
	neg.s32 	%r106, %r104;
	selp.b32 	%r107, %r106, %r104, %p12;
	add.s32 	%r150, %r107, %r150;
$L__BB2_17:
	add.s32 	%r108, %r148, 5;
	setp.eq.s32 	%p13, %r108, %r6;
	@%p13 bra 	$L__BB2_19;
	ld.global.u32 	%r109, [%rd8+20];
	ld.shared.u32 	%r110, [%r11+20];
	setp.lt.s32 	%p14, %r110, 0;
	neg.s32 	%r111, %r109;
	selp.b32 	%r112, %r111, %r109, %p14;
	add.s32 	%r150, %r112, %r150;
$L__BB2_19:
	add.s32 	%r113, %r148, 6;
	setp.eq.s32 	%p15, %r113, %r6;
	@%p15 bra 	$L__BB2_21;
	ld.global.u32 	%r114, [%rd8+24];
	ld.shared.u32 	%r115, [%r11+24];
	setp.lt.s32 	%p16, %r115, 0;
	neg.s32 	%r116, %r114;
	selp.b32 	%r117, %r116, %r114, %p16;
	add.s32 	%r150, %r117, %r150;
$L__BB2_21:
	add.s32 	%r118, %r148, 7;
	setp.eq.s32 	%p17, %r118, %r6;
	@%p17 bra 	$L__BB2_23;
	ld.global.u32 	%r119, [%rd8+28];
	ld.shared.u32 	%r120, [%r11+28];
	setp.lt.s32 	%p18, %r120, 0;
	neg.s32 	%r121, %r119;
	selp.b32 	%r122, %r121, %r119, %p18;
	add.s32 	%r150, %r122, %r150;
$L__BB2_23:
	add.s32 	%r148, %r148, 8;
	setp.ne.s32 	%p19, %r148, 256;
	@%p19 bra 	$L__BB2_7;
	st.shared.u32 	[%r7], %r150;
	add.s32 	%r29, %r147, -1;
	setp.ne.s32 	%p20, %r147, 0;
	mov.u32 	%r147, %r29;
	@%p20 bra 	$L__BB2_6;
	add.s32 	%r145, %r145, 1;
	setp.ne.s32 	%p21, %r145, 256;
	@%p21 bra 	$L__BB2_3;
	add.s32 	%r158, %r35, 8;
	add.s64 	%rd9, %rd2, 261135;
	mov.b64 	%rd25, 0;
$L__BB2_27:
	ld.shared.u32 	%r125, [%r158+-8];
	bfe.u32 	%r126, %r125, 0, 8;
	bfe.u32 	%r127, %r125, 8, 8;
	bfe.u32 	%r128, %r125, 16, 8;
	bfe.u32 	%r129, %r125, 24, 8;
	add.s64 	%rd22, %rd9, %rd25;
	st.global.u8 	[%rd22+-15], %r126;
	st.global.u8 	[%rd22+-14], %r127;
	st.global.u8 	[%rd22+-13], %r128;
	st.global.u8 	[%rd22+-12], %r129;
	ld.shared.u32 	%r130, [%r158+-4];
	bfe.u32 	%r131, %r130, 0, 8;
	bfe.u32 	%r132, %r130, 8, 8;
	bfe.u32 	%r133, %r130, 16, 8;
	bfe.u32 	%r134, %r130, 24, 8;
	st.global.u8 	[%rd22+-11], %r131;
	st.global.u8 	[%rd22+-10], %r132;
	st.global.u8 	[%rd22+-9], %r133;
	st.global.u8 	[%rd22+-8], %r134;
	ld.shared.u32 	%r135, [%r158];
	bfe.u32 	%r136, %r135, 0, 8;
	bfe.u32 	%r137, %r135, 8, 8;
	bfe.u32 	%r138, %r135, 16, 8;
	bfe.u32 	%r139, %r135, 24, 8;
	st.global.u8 	[%rd22+-7], %r136;
	st.global.u8 	[%rd22+-6], %r137;
	st.global.u8 	[%rd22+-5], %r138;
	st.global.u8 	[%rd22+-4], %r139;
	ld.shared.u32 	%r140, [%r158+4];
	bfe.u32 	%r141, %r140, 0, 8;
	bfe.u32 	%r142, %r140, 8, 8;
	bfe.u32 	%r143, %r140, 16, 8;
	bfe.u32 	%r144, %r140, 24, 8;
	st.global.u8 	[%rd22+-3], %r141;
	st.global.u8 	[%rd22+-2], %r142;
	st.global.u8 	[%rd22+-1], %r143;
	st.global.u8 	[%rd22], %r144;
	add.s64 	%rd25, %rd25, 16;
	add.s32 	%r158, %r158, 16;
	setp.ne.s64 	%p22, %rd25, 1024;
	@%p22 bra 	$L__BB2_27;
	ret;

}
	// .globl	_Z13stage3_kernelPmPh
.visible .entry _Z13stage3_kernelPmPh(
	.param .u64 .ptr .align 1 _Z13stage3_kernelPmPh_param_0,
	.param .u64 .ptr .align 1 _Z13stage3_kernelPmPh_param_1
)
{
	.local .align 16 .b8 	__local_depot3[704];
	.reg .b64 	%SP;
	.reg .b64 	%SPL;
	.reg .pred 	%p<21>;
	.reg .b16 	%rs<7>;
	.reg .b32 	%r<75>;
	.reg .b64 	%rd<433>;

	mov.u64 	%SPL, __local_depot3;
	ld.param.u64 	%rd37, [_Z13stage3_kernelPmPh_param_0];
	cvta.to.global.u64 	%rd1, %rd37;
	add.u64 	%rd2, %SPL, 0;
	add.u64 	%rd3, %SPL, 336;
	add.u64 	%rd4, %SPL, 672;
	mov.b64 	%rd428, 0;
	st.local.u64 	[%rd2+264], %rd428;
	st.local.v2.u64 	[%rd2+272], {%rd428, %rd428};
	st.local.v2.u64 	[%rd2+288], {%rd428, %rd428};
	st.local.v2.u64 	[%rd2+304], {%rd428, %rd428};
	st.local.v2.u64 	[%rd2+320], {%rd428, %rd428};
	st.local.u64 	[%rd3+280], %rd428;
	st.local.v2.u64 	[%rd3+288], {%rd428, %rd428};
	st.local.v2.u64 	[%rd3+304], {%rd428, %rd428};
	st.local.v2.u64 	[%rd3+320], {%rd428, %rd428};
	ld.global.u64 	%rd41, [%rd1+262136];
	shr.u64 	%rd42, %rd41, 12;
	and.b64  	%rd43, %rd42, 262136;
	add.s64 	%rd44, %rd1, %rd43;
	ld.global.u64 	%rd45, [%rd44];
	shl.b64 	%rd46, %rd41, 3;
	and.b64  	%rd47, %rd46, 262136;
	add.s64 	%rd48, %rd1, %rd47;
	ld.global.u64 	%rd49, [%rd48];
	and.b64  	%rd50, %rd42, 4503599627370488;
	add.s64 	%rd51, %rd50, 8;
	and.b64  	%rd52, %rd51, 262136;
	add.s64 	%rd53, %rd1, %rd52;
	ld.global.u64 	%rd54, [%rd53];
	st.local.v2.u64 	[%rd2], {%rd45, %rd54};
	add.s64 	%rd55, %rd46, 8;
	and.b64  	%rd56, %rd55, 262136;
	add.s64 	%rd57, %rd1, %rd56;
	ld.global.u64 	%rd58, [%rd57];
	st.local.v2.u64 	[%rd3], {%rd49, %rd58};
	add.s64 	%rd59, %rd50, 16;
	and.b64  	%rd60, %rd59, 262136;
	add.s64 	%rd61, %rd1, %rd60;
	ld.global.u64 	%rd62, [%rd61];
	add.s64 	%rd63, %rd46, 16;
	and.b64  	%rd64, %rd63, 262136;
	add.s64 	%rd65, %rd1, %rd64;
	ld.global.u64 	%rd66, [%rd65];
	add.s64 	%rd67, %rd50, 24;
	and.b64  	%rd68, %rd67, 262136;
	add.s64 	%rd69, %rd1, %rd68;
	ld.global.u64 	%rd70, [%rd69];
	st.local.v2.u64 	[%rd2+16], {%rd62, %rd70};
	add.s64 	%rd71, %rd46, 24;
	and.b64  	%rd72, %rd71, 262136;
	add.s64 	%rd73, %rd1, %rd72;
	ld.global.u64 	%rd74, [%rd73];
	st.local.v2.u64 	[%rd3+16], {%rd66, %rd74};
	add.s64 	%rd75, %rd50, 32;
	and.b64  	%rd76, %rd75, 262136;
	add.s64 	%rd77, %rd1, %rd76;
	ld.global.u64 	%rd78, [%rd77];
	add.s64 	%rd79, %rd46, 32;
	and.b64  	%rd80, %rd79, 262136;
	add.s64 	%rd81, %rd1, %rd80;
	ld.global.u64 	%rd82, [%rd81];
	add.s64 	%rd83, %rd50, 40;
	and.b64  	%rd84, %rd83, 262136;
	add.s64 	%rd85, %rd1, %rd84;
	ld.global.u64 	%rd86, [%rd85];
	st.local.v2.u64 	[%rd2+32], {%rd78, %rd86};
	add.s64 	%rd87, %rd46, 40;
	and.b64  	%rd88, %rd87, 262136;
	add.s64 	%rd89, %rd1, %rd88;
	ld.global.u64 	%rd90, [%rd89];
	st.local.v2.u64 	[%rd3+32], {%rd82, %rd90};
	add.s64 	%rd91, %rd50, 48;
	and.b64  	%rd92, %rd91, 262136;
	add.s64 	%rd93, %rd1, %rd92;
	ld.global.u64 	%rd94, [%rd93];
	add.s64 	%rd95, %rd46, 48;
	and.b64  	%rd96, %rd95, 262136;
	add.s64 	%rd97, %rd1, %rd96;
	ld.global.u64 	%rd98, [%rd97];
	add.s64 	%rd99, %rd50, 56;
	and.b64  	%rd100, %rd99, 262136;
	add.s64 	%rd101, %rd1, %rd100;
	ld.global.u64 	%rd102, [%rd101];
	st.local.v2.u64 	[%rd2+48], {%rd94, %rd102};
	add.s64 	%rd103, %rd46, 56;
	and.b64  	%rd104, %rd103, 262136;
	add.s64 	%rd105, %rd1, %rd104;
	ld.global.u64 	%rd106, [%rd105];
	st.local.v2.u64 	[%rd3+48], {%rd98, %rd106};
	add.s64 	%rd107, %rd50, 64;
	and.b64  	%rd108, %rd107, 262136;
	add.s64 	%rd109, %rd1, %rd108;
	ld.global.u64 	%rd110, [%rd109];
	add.s64 	%rd111, %rd46, 64;
	and.b64  	%rd112, %rd111, 262136;
	add.s64 	%rd113, %rd1, %rd112;
	ld.global.u64 	%rd114, [%rd113];
	add.s64 	%rd115, %rd50, 72;
	and.b64  	%rd116, %rd115, 262136;
	add.s64 	%rd117, %rd1, %rd116;
	ld.global.u64 	%rd118, [%rd117];
	st.local.v2.u64 	[%rd2+64], {%rd110, %rd118};
	add.s64 	%rd119, %rd46, 72;
	and.b64  	%rd120, %rd119, 262136;
	add.s64 	%rd121, %rd1, %rd120;
	ld.global.u64 	%rd122, [%rd121];
	st.local.v2.u64 	[%rd3+64], {%rd114, %rd122};
	add.s64 	%rd123, %rd50, 80;
	and.b64  	%rd124, %rd123, 262136;
	add.s64 	%rd125, %rd1, %rd124;
	ld.global.u64 	%rd126, [%rd125];
	add.s64 	%rd127, %rd46, 80;
	and.b64  	%rd128, %rd127, 262136;
	add.s64 	%rd129, %rd1, %rd128;
	ld.global.u64 	%rd130, [%rd129];
	add.s64 	%rd131, %rd50, 88;
	and.b64  	%rd132, %rd131, 262136;
	add.s64 	%rd133, %rd1, %rd132;
	ld.global.u64 	%rd134, [%rd133];
	st.local.v2.u64 	[%rd2+80], {%rd126, %rd134};
	add.s64 	%rd135, %rd46, 88;
	and.b64  	%rd136, %rd135, 262136;
	add.s64 	%rd137, %rd1, %rd136;
	ld.global.u64 	%rd138, [%rd137];
	st.local.v2.u64 	[%rd3+80], {%rd130, %rd138};
	add.s64 	%rd139, %rd50, 96;
	and.b64  	%rd140, %rd139, 262136;
	add.s64 	%rd141, %rd1, %rd140;
	ld.global.u64 	%rd142, [%rd141];
	add.s64 	%rd143, %rd46, 96;
	and.b64  	%rd144, %rd143, 262136;
	add.s64 	%rd145, %rd1, %rd144;
	ld.global.u64 	%rd146, [%rd145];
	add.s64 	%rd147, %rd50, 104;
	and.b64  	%rd148, %rd147, 262136;
	add.s64 	%rd149, %rd1, %rd148;
	ld.global.u64 	%rd150, [%rd149];
	st.local.v2.u64 	[%rd2+96], {%rd142, %rd150};
	add.s64 	%rd151, %rd46, 104;
	and.b64  	%rd152, %rd151, 262136;
	add.s64 	%rd153, %rd1, %rd152;
	ld.global.u64 	%rd154, [%rd153];
	st.local.v2.u64 	[%rd3+96], {%rd146, %rd154};
	add.s64 	%rd155, %rd50, 112;
	and.b64  	%rd156, %rd155, 262136;
	add.s64 	%rd157, %rd1, %rd156;
	ld.global.u64 	%rd158, [%rd157];
	add.s64 	%rd159, %rd46, 112;
	and.b64  	%rd160, %rd159, 262136;
	add.s64 	%rd161, %rd1, %rd160;
	ld.global.u64 	%rd162, [%rd161];
	add.s64 	%rd163, %rd50, 120;
	and.b64  	%rd164, %rd163, 262136;
	add.s64 	%rd165, %rd1, %rd164;
	ld.global.u64 	%rd166, [%rd165];
	st.local.v2.u64 	[%rd2+112], {%rd158, %rd166};
	add.s64 	%rd167, %rd46, 120;
	and.b64  	%rd168, %rd167, 262136;
	add.s64 	%rd169, %rd1, %rd168;
	ld.global.u64 	%rd170, [%rd169];
	st.local.v2.u64 	[%rd3+112], {%rd162, %rd170};
	add.s64 	%rd171, %rd50, 128;
	and.b64  	%rd172, %rd171, 262136;
	add.s64 	%rd173, %rd1, %rd172;
	ld.global.u64 	%rd174, [%rd173];
	add.s64 	%rd175, %rd46, 128;
	and.b64  	%rd176, %rd175, 262136;
	add.s64 	%rd177, %rd1, %rd176;
	ld.global.u64 	%rd178, [%rd177];
	add.s64 	%rd179, %rd50, 136;
	and.b64  	%rd180, %rd179, 262136;
	add.s64 	%rd181, %rd1, %rd180;
	ld.global.u64 	%rd182, [%rd181];
	st.local.v2.u64 	[%rd2+128], {%rd174, %rd182};
	add.s64 	%rd183, %rd46, 136;
	and.b64  	%rd184, %rd183, 262136;
	add.s64 	%rd185, %rd1, %rd184;
	ld.global.u64 	%rd186, [%rd185];
	st.local.v2.u64 	[%rd3+128], {%rd178, %rd186};
	add.s64 	%rd187, %rd50, 144;
	and.b64  	%rd188, %rd187, 262136;
	add.s64 	%rd189, %rd1, %rd188;
	ld.global.u64 	%rd190, [%rd189];
	add.s64 	%rd191, %rd46, 144;
	and.b64  	%rd192, %rd191, 262136;
	add.s64 	%rd193, %rd1, %rd192;
	ld.global.u64 	%rd194, [%rd193];
	add.s64 	%rd195, %rd50, 152;
	and.b64  	%rd196, %rd195, 262136;
	add.s64 	%rd197, %rd1, %rd196;
	ld.global.u64 	%rd198, [%rd197];
	st.local.v2.u64 	[%rd2+144], {%rd190, %rd198};
	add.s64 	%rd199, %rd46, 152;
	and.b64  	%rd200, %rd199, 262136;
	add.s64 	%rd201, %rd1, %rd200;
	ld.global.u64 	%rd202, [%rd201];
	st.local.v2.u64 	[%rd3+144], {%rd194, %rd202};
	add.s64 	%rd203, %rd50, 160;
	and.b64  	%rd204, %rd203, 262136;
	add.s64 	%rd205, %rd1, %rd204;
	ld.global.u64 	%rd206, [%rd205];
	add.s64 	%rd207, %rd46, 160;
	and.b64  	%rd208, %rd207, 262136;
	add.s64 	%rd209, %rd1, %rd208;
	ld.global.u64 	%rd210, [%rd209];
	add.s64 	%rd211, %rd50, 168;
	and.b64  	%rd212, %rd211, 262136;
	add.s64 	%rd213, %rd1, %rd212;
	ld.global.u64 	%rd214, [%rd213];
	st.local.v2.u64 	[%rd2+160], {%rd206, %rd214};
	add.s64 	%rd215, %rd46, 168;
	and.b64  	%rd216, %rd215, 262136;
	add.s64 	%rd217, %rd1, %rd216;
	ld.global.u64 	%rd218, [%rd217];
	st.local.v2.u64 	[%rd3+160], {%rd210, %rd218};
	add.s64 	%rd219, %rd50, 176;
	and.b64  	%rd220, %rd219, 262136;
	add.s64 	%rd221, %rd1, %rd220;
	ld.global.u64 	%rd222, [%rd221];
	add.s64 	%rd223, %rd46, 176;
	and.b64  	%rd224, %rd223, 262136;
	add.s64 	%rd225, %rd1, %rd224;
	ld.global.u64 	%rd226, [%rd225];
	add.s64 	%rd227, %rd50, 184;
	and.b64  	%rd228, %rd227, 262136;
	add.s64 	%rd229, %rd1, %rd228;
	ld.global.u64 	%rd230, [%rd229];
	st.local.v2.u64 	[%rd2+176], {%rd222, %rd230};
	add.s64 	%rd231, %rd46, 184;
	and.b64  	%rd232, %rd231, 262136;
	add.s64 	%rd233, %rd1, %rd232;
	ld.global.u64 	%rd234, [%rd233];
	st.local.v2.u64 	[%rd3+176], {%rd226, %rd234};
	add.s64 	%rd235, %rd50, 192;
	and.b64  	%rd236, %rd235, 262136;
	add.s64 	%rd237, %rd1, %rd236;
	ld.global.u64 	%rd238, [%rd237];
	add.s64 	%rd239, %rd46, 192;
	and.b64  	%rd240, %rd239, 262136;
	add.s64 	%rd241, %rd1, %rd240;
	ld.global.u64 	%rd242, [%rd241];
	add.s64 	%rd243, %rd50, 200;
	and.b64  	%rd244, %rd243, 262136;
	add.s64 	%rd245, %rd1, %rd244;
	ld.global.u64 	%rd246, [%rd245];
	st.local.v2.u64 	[%rd2+192], {%rd238, %rd246};
	add.s64 	%rd247, %rd46, 200;
	and.b64  	%rd248, %rd247, 262136;
	add.s64 	%rd249, %rd1, %rd248;
	ld.global.u64 	%rd250, [%rd249];
	st.local.v2.u64 	[%rd3+192], {%rd242, %rd250};
	add.s64 	%rd251, %rd50, 208;
	and.b64  	%rd252, %rd251, 262136;
	add.s64 	%rd253, %rd1, %rd252;
	ld.global.u64 	%rd254, [%rd253];
	add.s64 	%rd255, %rd46, 208;
	and.b64  	%rd256, %rd255, 262136;
	add.s64 	%rd257, %rd1, %rd256;
	ld.global.u64 	%rd258, [%rd257];
	add.s64 	%rd259, %rd50, 216;
	and.b64  	%rd260, %rd259, 262136;
	add.s64 	%rd261, %rd1, %rd260;
	ld.global.u64 	%rd262, [%rd261];
	st.local.v2.u64 	[%rd2+208], {%rd254, %rd262};
	add.s64 	%rd263, %rd46, 216;
	and.b64  	%rd264, %rd263, 262136;
	add.s64 	%rd265, %rd1, %rd264;
	ld.global.u64 	%rd266, [%rd265];
	st.local.v2.u64 	[%rd3+208], {%rd258, %rd266};
	add.s64 	%rd267, %rd50, 224;
	and.b64  	%rd268, %rd267, 262136;
	add.s64 	%rd269, %rd1, %rd268;
	ld.global.u64 	%rd270, [%rd269];
	add.s64 	%rd271, %rd46, 224;
	and.b64  	%rd272, %rd271, 262136;
	add.s64 	%rd273, %rd1, %rd272;
	ld.global.u64 	%rd274, [%rd273];
	add.s64 	%rd275, %rd50, 232;
	and.b64  	%rd276, %rd275, 262136;
	add.s64 	%rd277, %rd1, %rd276;
	ld.global.u64 	%rd278, [%rd277];
	st.local.v2.u64 	[%rd2+224], {%rd270, %rd278};
	add.s64 	%rd279, %rd46, 232;
	and.b64  	%rd280, %rd279, 262136;
	add.s64 	%rd281, %rd1, %rd280;
	ld.global.u64 	%rd282, [%rd281];
	st.local.v2.u64 	[%rd3+224], {%rd274, %rd282};
	add.s64 	%rd283, %rd50, 240;
	and.b64  	%rd284, %rd283, 262136;
	add.s64 	%rd285, %rd1, %rd284;
	ld.global.u64 	%rd286, [%rd285];
	add.s64 	%rd287, %rd46, 240;
	and.b64  	%rd288, %rd287, 262136;
	add.s64 	%rd289, %rd1, %rd288;
	ld.global.u64 	%rd290, [%rd289];
	add.s64 	%rd291, %rd50, 248;
	and.b64  	%rd292, %rd291, 262136;
	add.s64 	%rd293, %rd1, %rd292;
	ld.global.u64 	%rd294, [%rd293];
	st.local.v2.u64 	[%rd2+240], {%rd286, %rd294};
	add.s64 	%rd295, %rd46, 248;
	and.b64  	%rd296, %rd295, 262136;
	add.s64 	%rd297, %rd1, %rd296;
	ld.global.u64 	%rd298, [%rd297];
	st.local.v2.u64 	[%rd3+240], {%rd290, %rd298};
	add.s64 	%rd299, %rd50, 256;
	and.b64  	%rd300, %rd299, 262136;
	add.s64 	%rd301, %rd1, %rd300;
	ld.global.u64 	%rd302, [%rd301];
	add.s64 	%rd303, %rd46, 256;
	and.b64  	%rd304, %rd303, 262136;
	add.s64 	%rd305, %rd1, %rd304;
	ld.global.u64 	%rd306, [%rd305];
	add.s64 	%rd307, %rd50, 264;
	and.b64  	%rd308, %rd307, 262136;
	add.s64 	%rd309, %rd1, %rd308;
	ld.global.u64 	%rd310, [%rd309];
	st.local.v2.u64 	[%rd2+256], {%rd302, %rd310};
	add.s64 	%rd311, %rd46, 264;
	and.b64  	%rd312, %rd311, 262136;
	add.s64 	%rd313, %rd1, %rd312;
	ld.global.u64 	%rd314, [%rd313];
	st.local.v2.u64 	[%rd3+256], {%rd306, %rd314};
	add.s64 	%rd315, %rd50, 272;
	and.b64  	%rd316, %rd315, 262136;
	add.s64 	%rd317, %rd1, %rd316;
	ld.global.u64 	%rd318, [%rd317];
	add.s64 	%rd319, %rd46, 272;
	and.b64  	%rd320, %rd319, 262136;
	add.s64 	%rd321, %rd1, %rd320;
	ld.global.u64 	%rd322, [%rd321];
	add.s64 	%rd323, %rd50, 280;
	and.b64  	%rd324, %rd323, 262136;
	add.s64 	%rd325, %rd1, %rd324;
	ld.global.u64 	%rd326, [%rd325];
	st.local.v2.u64 	[%rd2+272], {%rd318, %rd326};
	add.s64 	%rd327, %rd46, 280;
	and.b64  	%rd328, %rd327, 262136;
	add.s64 	%rd329, %rd1, %rd328;
	ld.global.u64 	%rd330, [%rd329];
	st.local.v2.u64 	[%rd3+272], {%rd322, %rd330};
	add.s64 	%rd331, %rd50, 288;
	and.b64  	%rd332, %rd331, 262136;
	add.s64 	%rd333, %rd1, %rd332;
	ld.global.u64 	%rd334, [%rd333];
	add.s64 	%rd335, %rd46, 288;
	and.b64  	%rd336, %rd335, 262136;
	add.s64 	%rd337, %rd1, %rd336;
	ld.global.u64 	%rd338, [%rd337];
	add.s64 	%rd339, %rd50, 296;
	and.b64  	%rd340, %rd339, 262136;
	add.s64 	%rd341, %rd1, %rd340;
	ld.global.u64 	%rd342, [%rd341];
	st.local.v2.u64 	[%rd2+288], {%rd334, %rd342};
	add.s64 	%rd343, %rd46, 296;
	and.b64  	%rd344, %rd343, 262136;
	add.s64 	%rd345, %rd1, %rd344;
	ld.global.u64 	%rd346, [%rd345];
	st.local.v2.u64 	[%rd3+288], {%rd338, %rd346};
	add.s64 	%rd347, %rd50, 304;
	and.b64  	%rd348, %rd347, 262136;
	add.s64 	%rd349, %rd1, %rd348;
	ld.global.u64 	%rd350, [%rd349];
	add.s64 	%rd351, %rd46, 304;
	and.b64  	%rd352, %rd351, 262136;
	add.s64 	%rd353, %rd1, %rd352;
	ld.global.u64 	%rd354, [%rd353];
	add.s64 	%rd355, %rd50, 312;
	and.b64  	%rd356, %rd355, 262136;
	add.s64 	%rd357, %rd1, %rd356;
	ld.global.u64 	%rd358, [%rd357];
	st.local.v2.u64 	[%rd2+304], {%rd350, %rd358};
	add.s64 	%rd359, %rd46, 312;
	and.b64  	%rd360, %rd359, 262136;
	add.s64 	%rd361, %rd1, %rd360;
	ld.global.u64 	%rd362, [%rd361];
	st.local.v2.u64 	[%rd3+304], {%rd354, %rd362};
	add.s64 	%rd363, %rd50, 320;
	and.b64  	%rd364, %rd363, 262136;
	add.s64 	%rd365, %rd1, %rd364;
	ld.global.u64 	%rd366, [%rd365];
	add.s64 	%rd367, %rd46, 320;
	and.b64  	%rd368, %rd367, 262136;
	add.s64 	%rd369, %rd1, %rd368;
	ld.global.u64 	%rd370, [%rd369];
	add.s64 	%rd371, %rd50, 328;
	and.b64  	%rd372, %rd371, 262136;
	add.s64 	%rd373, %rd1, %rd372;
	ld.global.u64 	%rd374, [%rd373];
	st.local.v2.u64 	[%rd2+320], {%rd366, %rd374};
	add.s64 	%rd375, %rd46, 328;
	and.b64  	%rd376, %rd375, 262136;
	add.s64 	%rd377, %rd1, %rd376;
	ld.global.u64 	%rd378, [%rd377];
	st.local.v2.u64 	[%rd3+320], {%rd370, %rd378};
	mov.b32 	%r3, 0;
	st.local.v4.b32 	[%rd4], {%r3, %r3, %r3, %r3};
	st.local.v4.b32 	[%rd4+16], {%r3, %r3, %r3, %r3};
$L__BB3_1:
	cvt.u16.u64 	%rs1, %rd428;
	shr.u16 	%rs2, %rs1, 1;
	mul.hi.u16 	%rs3, %rs2, -15603;
	shr.u16 	%rs4, %rs3, 4;
	mul.lo.s16 	%rs5, %rs4, 42;
	sub.s16 	%rs6, %rs1, %rs5;
	cvt.u64.u16 	%rd6, %rs6;
	cvt.u32.u16 	%r5, %rs6;
	mul.wide.u32 	%rd379, %r5, 8;
	add.s64 	%rd7, %rd2, %rd379;
	ld.local.u64 	%rd380, [%rd7];
	not.b64 	%rd432, %rd380;
	mov.b32 	%r74, 0;
$L__BB3_2:
	cvt.u64.u32 	%rd10, %r74;
	add.s64 	%rd381, %rd428, %rd10;
	shr.u64 	%rd382, %rd381, 1;
	mul.hi.u64 	%rd383, %rd382, -4392081922311798003;
	shr.u64 	%rd384, %rd383, 4;
	mul.lo.s64 	%rd385, %rd384, 42;
	sub.s64 	%rd386, %rd381, %rd385;
	shl.b64 	%rd387, %rd386, 3;
	add.s64 	%rd388, %rd2, %rd387;
	ld.local.u64 	%rd11, [%rd388];
	add.s64 	%rd389, %rd3, %rd387;
	ld.local.u64 	%rd12, [%rd389];
	shl.b32 	%r7, %r74, 1;
	shr.u64 	%rd390, %rd432, %r7;
	cvt.u32.u64 	%r8, %rd390;
	and.b32  	%r6, %r8, 15;
	setp.gt.s32 	%p1, %r6, 7;
	@%p1 bra 	$L__BB3_12;
	setp.gt.s32 	%p9, %r6, 3;
	@%p9 bra 	$L__BB3_9;
	setp.gt.s32 	%p13, %r6, 1;
	@%p13 bra 	$L__BB3_23;
	setp.eq.s32 	%p15, %r6, 0;
	@%p15 bra 	$L__BB3_6;
	bra.uni 	$L__BB3_19;
$L__BB3_6:
	cvt.u32.u64 	%r14, %rd10;
	setp.eq.s32 	%p17, %r14, 0;
	@%p17 bra 	$L__BB3_8;
	and.b32  	%r16, %r14, 63;
	shl.b64 	%rd407, %rd432, %r16;
	neg.s32 	%r17, %r14;
	and.b32  	%r18, %r17, 63;
	shr.u64 	%rd408, %rd432, %r18;
	or.b64  	%rd432, %rd407, %rd408;
$L__BB3_8:
	xor.b64  	%rd432, %rd432, %rd12;
	bra.uni 	$L__BB3_37;
$L__BB3_9:
	setp.gt.s32 	%p10, %r6, 5;
	@%p10 bra 	$L__BB3_27;
	setp.eq.s32 	%p12, %r6, 4;
	@%p12 bra 	$L__BB3_11;
	bra.uni 	$L__BB3_25;
$L__BB3_11:
	add.s64 	%rd402, %rd12, %rd11;
	xor.b64  	%rd432, %rd402, %rd432;
	bra.uni 	$L__BB3_37;
$L__BB3_12:
	setp.gt.s32 	%p2, %r6, 11;
	@%p2 bra 	$L__BB3_16;
	setp.gt.s32 	%p6, %r6, 9;
	@%p6 bra 	$L__BB3_31;
	setp.eq.s32 	%p8, %r6, 8;
	@%p8 bra 	$L__BB3_15;
	bra.uni 	$L__BB3_29;
$L__BB3_15:
	and.b64  	%rd398, %rd12, %rd11;
	xor.b64  	%rd432, %rd398, %rd432;
	bra.uni 	$L__BB3_37;
$L__BB3_16:
	setp.gt.s32 	%p3, %r6, 13;
	@%p3 bra 	$L__BB3_35;
	setp.eq.s32 	%p5, %r6, 12;
	@%p5 bra 	$L__BB3_18;
	bra.uni 	$L__BB3_33;
$L__BB3_18:
	sub.s64 	%rd394, %rd12, %rd432;
	xor.b64  	%rd432, %rd394, %rd432;
	bra.uni 	$L__BB3_37;
$L__BB3_19:
	cvt.u32.u64 	%r9, %rd10;
	setp.eq.s32 	%p16, %r9, 0;
	@%p16 bra 	$L__BB3_21;
	and.b32  	%r11, %r9, 63;
	shl.b64 	%rd404, %rd432, %r11;
	neg.s32 	%r12, %r9;
	and.b32  	%r13, %r12, 63;
	shr.u64 	%rd405, %rd432, %r13;
	or.b64  	%rd432, %rd404, %rd405;
$L__BB3_21:
	xor.b64  	%rd406, %rd11, %rd432;
	not.b64 	%rd432, %rd406;
	bra.uni 	$L__BB3_37;
$L__BB3_22:
	xor.b64  	%rd403, %rd432, %rd11;
	not.b64 	%rd432, %rd403;
	bra.uni 	$L__BB3_37;
$L__BB3_23:
	setp.eq.s32 	%p14, %r6, 2;
	@%p14 bra 	$L__BB3_22;
	xor.b64  	%rd432, %rd12, %rd432;
	bra.uni 	$L__BB3_37;
$L__BB3_25:
	sub.s64 	%rd401, %rd11, %rd12;
	xor.b64  	%rd432, %rd401, %rd432;
	bra.uni 	$L__BB3_37;
$L__BB3_26:
	sub.s64 	%rd400, %rd12, %rd11;
	xor.b64  	%rd432, %rd400, %rd432;
	bra.uni 	$L__BB3_37;
$L__BB3_27:
	setp.eq.s32 	%p11, %r6, 6;
	@%p11 bra 	$L__BB3_26;
	mul.lo.s64 	%rd399, %rd12, %rd11;
	xor.b64  	%rd432, %rd399, %rd432;
	bra.uni 	$L__BB3_37;
$L__BB3_29:
	or.b64  	%rd397, %rd12, %rd11;
	xor.b64  	%rd432, %rd397, %rd432;
	bra.uni 	$L__BB3_37;
$L__BB3_30:
	xor.b64  	%rd396, %rd11, %rd432;
	xor.b64  	%rd432, %rd396, %rd12;
	bra.uni 	$L__BB3_37;
$L__BB3_31:
	setp.eq.s32 	%p7, %r6, 10;
	@%p7 bra 	$L__BB3_30;
	sub.s64 	%rd395, %rd11, %rd432;
	xor.b64  	%rd432, %rd395, %rd432;
	bra.uni 	$L__BB3_37;
$L__BB3_33:
	add.s64 	%rd393, %rd11, %rd432;
	xor.b64  	%rd432, %rd393, %rd432;
	bra.uni 	$L__BB3_37;
$L__BB3_34:
	sub.s64 	%rd392, %rd432, %rd11;
	xor.b64  	%rd432, %rd392, %rd432;
	bra.uni 	$L__BB3_37;
$L__BB3_35:
	setp.eq.s32 	%p4, %r6, 14;
	@%p4 bra 	$L__BB3_34;
	sub.s64 	%rd391, %rd432, %rd12;
	xor.b64  	%rd432, %rd391, %rd432;
$L__BB3_37:
	cvt.u32.u64 	%r19, %rd10;
	add.s32 	%r74, %r19, 1;
	setp.ne.s32 	%p18, %r74, 32;
	@%p18 bra 	$L__BB3_2;
	st.local.u64 	[%rd7], %rd432;
	shl.b64 	%rd409, %rd432, 3;
	and.b64  	%rd410, %rd409, 262136;
	add.s64 	%rd411, %rd1, %rd410;
	ld.global.u64 	%rd412, [%rd411];
	shl.b64 	%rd413, %rd6, 3;
	add.s64 	%rd414, %rd3, %rd413;
	st.local.u64 	[%rd414], %rd412;
	shr.u64 	%rd415, %rd432, 12;
	and.b64  	%rd416, %rd415, 262136;
	add.s64 	%rd417, %rd1, %rd416;
	st.global.u64 	[%rd417], %rd432;
	setp.lt.u64 	%p19, %rd428, 4996;
	@%p19 bra 	$L__BB3_40;
	shr.u64 	%rd418, %rd432, 56;
	shl.b64 	%rd419, %rd428, 3;
	sub.s64 	%rd420, %rd4, %rd419;
	shr.u64 	%rd421, %rd432, 48;
	shr.u64 	%rd422, %rd432, 40;
	shr.u64 	%rd423, %rd432, 24;
	shr.u64 	%rd424, %rd432, 16;
	shr.u64 	%rd425, %rd432, 8;
	cvt.u32.u64 	%r20, %rd432;
	cvt.u32.u64 	%r21, %rd425;
	prmt.b32 	%r22, %r21, %r20, 0x3340U;
	cvt.u32.u64 	%r23, %rd424;
	cvt.u32.u64 	%r24, %rd423;
	prmt.b32 	%r25, %r24, %r23, 0x3340U;
	prmt.b32 	%r26, %r25, %r22, 0x5410U;
	{ .reg .b32 tmp; mov.b64 {tmp, %r27}, %rd432; }
	cvt.u32.u64 	%r28, %rd422;
	prmt.b32 	%r29, %r28, %r27, 0x3340U;
	cvt.u32.u64 	%r30, %rd421;
	cvt.u32.u64 	%r31, %rd418;
	prmt.b32 	%r32, %r31, %r30, 0x3340U;
	prmt.b32 	%r33, %r32, %r29, 0x5410U;
	st.local.v2.b32 	[%rd420+39992], {%r33, %r26};
$L__BB3_40:
	add.s64 	%rd428, %rd428, 1;
	setp.ne.s64 	%p20, %rd428, 5000;
	@%p20 bra 	$L__BB3_1;
	ld.param.u64 	%rd427, [_Z13stage3_kernelPmPh_param_1];
	cvta.to.global.u64 	%rd426, %rd427;
	ld.local.v4.b32 	{%r34, %r35, %r36, %r37}, [%rd4];
	bfe.u32 	%r38, %r37, 24, 8;
	bfe.u32 	%r39, %r37, 16, 8;
	bfe.u32 	%r40, %r37, 8, 8;
	bfe.u32 	%r41, %r37, 0, 8;
	bfe.u32 	%r42, %r36, 24, 8;
	bfe.u32 	%r43, %r36, 16, 8;
	bfe.u32 	%r44, %r36, 8, 8;
	bfe.u32 	%r45, %r36, 0, 8;
	bfe.u32 	%r46, %r35, 24, 8;
	bfe.u32 	%r47, %r35, 16, 8;
	bfe.u32 	%r48, %r35, 8, 8;
	bfe.u32 	%r49, %r35, 0, 8;
	bfe.u32 	%r50, %r34, 24, 8;
	bfe.u32 	%r51, %r34, 16, 8;
	bfe.u32 	%r52, %r34, 8, 8;
	bfe.u32 	%r53, %r34, 0, 8;
	st.global.u8 	[%rd426], %r53;
	st.global.u8 	[%rd426+1], %r52;
	st.global.u8 	[%rd426+2], %r51;
	st.global.u8 	[%rd426+3], %r50;
	st.global.u8 	[%rd426+4], %r49;
	st.global.u8 	[%rd426+5], %r48;
	st.global.u8 	[%rd426+6], %r47;
	st.global.u8 	[%rd426+7], %r46;
	st.global.u8 	[%rd426+8], %r45;
	st.global.u8 	[%rd426+9], %r44;
	st.global.u8 	[%rd426+10], %r43;
	st.global.u8 	[%rd426+11], %r42;
	st.global.u8 	[%rd426+12], %r41;
	st.global.u8 	[%rd426+13], %r40;
	st.global.u8 	[%rd426+14], %r39;
	st.global.u8 	[%rd426+15], %r38;
	ld.local.v4.b32 	{%r54, %r55, %r56, %r57}, [%rd4+16];
	bfe.u32 	%r58, %r57, 24, 8;
	bfe.u32 	%r59, %r57, 16, 8;
	bfe.u32 	%r60, %r57, 8, 8;
	bfe.u32 	%r61, %r57, 0, 8;
	bfe.u32 	%r62, %r56, 24, 8;
	bfe.u32 	%r63, %r56, 16, 8;
	bfe.u32 	%r64, %r56, 8, 8;
	bfe.u32 	%r65, %r56, 0, 8;
	bfe.u32 	%r66, %r55, 24, 8;
	bfe.u32 	%r67, %r55, 16, 8;
	bfe.u32 	%r68, %r55, 8, 8;
	bfe.u32 	%r69, %r55, 0, 8;
	bfe.u32 	%r70, %r54, 24, 8;
	bfe.u32 	%r71, %r54, 16, 8;
	bfe.u32 	%r72, %r54, 8, 8;
	bfe.u32 	%r73, %r54, 0, 8;
	st.global.u8 	[%rd426+16], %r73;
	st.global.u8 	[%rd426+17], %r72;
	st.global.u8 	[%rd426+18], %r71;
	st.global.u8 	[%rd426+19], %r70;
	st.global.u8 	[%rd426+20], %r69;
	st.global.u8 	[%rd426+21], %r68;
	st.global.u8 	[%rd426+22], %r67;
	st.global.u8 	[%rd426+23], %r66;
	st.global.u8 	[%rd426+24], %r65;
	st.global.u8 	[%rd426+25], %r64;
	st.global.u8 	[%rd426+26], %r63;
	st.global.u8 	[%rd426+27], %r62;
	st.global.u8 	[%rd426+28], %r61;
	st.global.u8 	[%rd426+29], %r60;
	st.global.u8 	[%rd426+30], %r59;
	st.global.u8 	[%rd426+31], %r58;
	ret;

}


// ===== COMPILED SASS (sm_100) =====

	.target	sm_100

	.elftype	@"ET_EXEC"


//--------------------- .note.nv.tkinfo           --------------------------
	.section	.note.nv.tkinfo,"",@"SHT_NOTE"
	.sectionflags	@"SHF_NOTE_NV_TKINFO"
	.tkinfo
        /*0018*/ 	.word	0x00000002
        /*0030*/ 	.string	""
        /*0030*/ 	.string	"ptxas"
        /*0030*/ 	.string	"Cuda compilation tools, release 13.0, V13.0.88"
        /*0030*/ 	.string	"Build cuda_13.0.r13.0/compiler.36424714_0"
        /*0030*/ 	.string	"-arch sm_100 -m 64 "



//--------------------- .note.nv.cuinfo           --------------------------
	.section	.note.nv.cuinfo,"",@"SHT_NOTE"
	.sectionflags	@"SHF_NOTE_NV_CUINFO"
        /*0018*/ 	.short	0x0002
        /*001a*/ 	.short	0x0064
        /*001c*/ 	.short	0x0082
	.zero		2


//--------------------- .nv.info                  --------------------------
	.section	.nv.info,"",@"SHT_CUDA_INFO"
	.align	4


	//----- nvinfo : EIATTR_REGCOUNT
	.align		4
        /*0000*/ 	.byte	0x04, 0x2f
        /*0002*/ 	.short	(.L_4 - .L_3)
	.align		4
.L_3:
        /*0004*/ 	.word	index@(_Z12stage_1_implPmS_iiii)
        /*0008*/ 	.word	0x00000020


	//----- nvinfo : EIATTR_FRAME_SIZE
	.align		4
.L_4:
        /*000c*/ 	.byte	0x04, 0x11
        /*000e*/ 	.short	(.L_6 - .L_5)
	.align		4
.L_5:
        /*0010*/ 	.word	index@(_Z12stage_1_implPmS_iiii)
        /*0014*/ 	.word	0x00000000


	//----- nvinfo : EIATTR_REGCOUNT
	.align		4
.L_6:
        /*0018*/ 	.byte	0x04, 0x2f
        /*001a*/ 	.short	(.L_8 - .L_7)
	.align		4
.L_7:
        /*001c*/ 	.word	index@(_Z12print_bufferPvmb)
        /*0020*/ 	.word	0x00000020


	//----- nvinfo : EIATTR_FRAME_SIZE
	.align		4
.L_8:
        /*0024*/ 	.byte	0x04, 0x11
        /*0026*/ 	.short	(.L_10 - .L_9)
	.align		4
.L_9:
        /*0028*/ 	.word	index@(_Z12print_bufferPvmb)
        /*002c*/ 	.word	0x00000008


	//----- nvinfo : EIATTR_REGCOUNT
	.align		4
.L_10:
        /*0030*/ 	.byte	0x04, 0x2f
        /*0032*/ 	.short	(.L_12 - .L_11)
	.align		4
.L_11:
        /*0034*/ 	.word	index@(_Z13stage2_kernelPmPt)
        /*0038*/ 	.word	0x00000020


	//----- nvinfo : EIATTR_FRAME_SIZE
	.align		4
.L_12:
        /*003c*/ 	.byte	0x04, 0x11
        /*003e*/ 	.short	(.L_14 - .L_13)
	.align		4
.L_13:
        /*0040*/ 	.word	index@(_Z13stage2_kernelPmPt)
        /*0044*/ 	.word	0x00000000


	//----- nvinfo : EIATTR_REGCOUNT
	.align		4
.L_14:
        /*0048*/ 	.byte	0x04, 0x2f
        /*004a*/ 	.short	(.L_16 - .L_15)
	.align		4
.L_15:
        /*004c*/ 	.word	index@(_Z13stage3_kernelPmPh)
        /*0050*/ 	.word	0x00000020


	//----- nvinfo : EIATTR_FRAME_SIZE
	.align		4
.L_16:
        /*0054*/ 	.byte	0x04, 0x11
        /*0056*/ 	.short	(.L_18 - .L_17)
	.align		4
.L_17:
        /*0058*/ 	.word	index@(_Z13stage3_kernelPmPh)
        /*005c*/ 	.word	0x000002c0


	//----- nvinfo : EIATTR_MIN_STACK_SIZE
	.align		4
.L_18:
        /*0060*/ 	.byte	0x04, 0x12
        /*0062*/ 	.short	(.L_20 - .L_19)
	.align		4
.L_19:
        /*0064*/ 	.word	index@(_Z13stage3_kernelPmPh)
        /*0068*/ 	.word	0x000002c0


	//----- nvinfo : EIATTR_MIN_STACK_SIZE
	.align		4
.L_20:
        /*006c*/ 	.byte	0x04, 0x12
        /*006e*/ 	.short	(.L_22 - .L_21)
	.align		4
.L_21:
        /*0070*/ 	.word	index@(_Z13stage2_kernelPmPt)
        /*0074*/ 	.word	0x00000000


	//----- nvinfo : EIATTR_MIN_STACK_SIZE
	.align		4
.L_22:
        /*0078*/ 	.byte	0x04, 0x12
        /*007a*/ 	.short	(.L_24 - .L_23)
	.align		4
.L_23:
        /*007c*/ 	.word	index@(_Z12print_bufferPvmb)
        /*0080*/ 	.word	0x00000008


	//----- nvinfo : EIATTR_MIN_STACK_SIZE
	.align		4
.L_24:
        /*0084*/ 	.byte	0x04, 0x12
        /*0086*/ 	.short	(.L_26 - .L_25)
	.align		4
.L_25:
        /*0088*/ 	.word	index@(_Z12stage_1_implPmS_iiii)
        /*008c*/ 	.word	0x00000000
.L_26:


//--------------------- .nv.compat                --------------------------
	.section	.nv.compat,"",@"SHT_CUDA_COMPAT_INFO"
	.align	4
        /*0000*/ 	.byte	0x02, 0x09, 0x00, 0x00, 0x02, 0x02, 0x01, 0x00, 0x02, 0x05, 0x05, 0x00, 0x03, 0x07, 0x01, 0x01
        /*0010*/ 	.byte	0x02, 0x03, 0x00, 0x00, 0x02, 0x06, 0x01, 0x00, 0x04, 0x0b, 0x08, 0x00, 0x09, 0x00, 0x00, 0x00
        /*0020*/ 	.byte	0x00, 0x00, 0x00, 0x00


//--------------------- .nv.info._Z13stage3_kernelPmPh --------------------------
	.section	.nv.info._Z13stage3_kernelPmPh,"",@"SHT_CUDA_INFO"
	.sectionflags	@""
	.align	4


	//----- nvinfo : EIATTR_CUDA_API_VERSION
	.align		4
        /*0000*/ 	.byte	0x04, 0x37
        /*0002*/ 	.short	(.L_28 - .L_27)
.L_27:
        /*0004*/ 	.word	0x00000082


	//----- nvinfo : EIATTR_KPARAM_INFO
	.align		4
.L_28:
        /*0008*/ 	.byte	0x04, 0x17
        /*000a*/ 	.short	(.L_30 - .L_29)
.L_29:
        /*000c*/ 	.word	0x00000000
        /*0010*/ 	.short	0x0001
        /*0012*/ 	.short	0x0008
        /*0014*/ 	.byte	0x00, 0xf5, 0x21, 0x00


	//----- nvinfo : EIATTR_KPARAM_INFO
	.align		4
.L_30:
        /*0018*/ 	.byte	0x04, 0x17
        /*001a*/ 	.short	(.L_32 - .L_31)
.L_31:
        /*001c*/ 	.word	0x00000000
        /*0020*/ 	.short	0x0000
        /*0022*/ 	.short	0x0000
        /*0024*/ 	.byte	0x00, 0xf5, 0x21, 0x00


	//----- nvinfo : EIATTR_SPARSE_MMA_MASK
	.align		4
.L_32:
        /*0028*/ 	.byte	0x03, 0x50
        /*002a*/ 	.short	0x0000


	//----- nvinfo : EIATTR_MAXREG_COUNT
	.align		4
        /*002c*/ 	.byte	0x03, 0x1b
        /*002e*/ 	.short	0x00ff


	//----- nvinfo : EIATTR_MERCURY_ISA_VERSION
	.align		4
        /*0030*/ 	.byte	0x03, 0x5f
        /*0032*/ 	.short	0x0101


	//----- nvinfo : EIATTR_VRC_CTA_INIT_COUNT
	.align		4
        /*0034*/ 	.byte	0x02, 0x4a
	.zero		1
	.zero		1


	//----- nvinfo : EIATTR_EXIT_INSTR_OFFSETS
	.align		4
        /*0038*/ 	.byte	0x04, 0x1c
        /*003a*/ 	.short	(.L_34 - .L_33)


	//   ....[0]....
.L_33:
        /*003c*/ 	.word	0x00002df0


	//----- nvinfo : EIATTR_CBANK_PARAM_SIZE
	.align		4
.L_34:
        /*0040*/ 	.byte	0x03, 0x19
        /*0042*/ 	.short	0x0010


	//----- nvinfo : EIATTR_PARAM_CBANK
	.align		4
        /*0044*/ 	.byte	0x04, 0x0a
        /*0046*/ 	.short	(.L_36 - .L_35)
	.align		4
.L_35:
        /*0048*/ 	.word	index@(.nv.constant0._Z13stage3_kernelPmPh)
        /*004c*/ 	.short	0x0380
        /*004e*/ 	.short	0x0010


	//----- nvinfo : EIATTR_SW_WAR
	.align		4
.L_36:
        /*0050*/ 	.byte	0x04, 0x36
        /*0052*/ 	.short	(.L_38 - .L_37)
.L_37:
        /*0054*/ 	.word	0x00000008
.L_38:


//--------------------- .nv.info._Z13stage2_kernelPmPt --------------------------
	.section	.nv.info._Z13stage2_kernelPmPt,"",@"SHT_CUDA_INFO"
	.sectionflags	@""
	.align	4


	//----- nvinfo : EIATTR_CUDA_API_VERSION
	.align		4
        /*0000*/ 	.byte	0x04, 0x37
        /*0002*/ 	.short	(.L_40 - .L_39)
.L_39:
        /*0004*/ 	.word	0x00000082


	//----- nvinfo : EIATTR_KPARAM_INFO
	.align		4
.L_40:
        /*0008*/ 	.byte	0x04, 0x17
        /*000a*/ 	.short	(.L_42 - .L_41)
.L_41:
        /*000c*/ 	.word	0x00000000
        /*0010*/ 	.short	0x0001
        /*0012*/ 	.short	0x0008
        /*0014*/ 	.byte	0x00, 0xf5, 0x21, 0x00


	//----- nvinfo : EIATTR_KPARAM_INFO
	.align		4
.L_42:
        /*0018*/ 	.byte	0x04, 0x17
        /*001a*/ 	.short	(.L_44 - .L_43)
.L_43:
        /*001c*/ 	.word	0x00000000
        /*0020*/ 	.short	0x0000
        /*0022*/ 	.short	0x0000
        /*0024*/ 	.byte	0x00, 0xf5, 0x21, 0x00


	//----- nvinfo : EIATTR_SPARSE_MMA_MASK
	.align		4
.L_44:
        /*0028*/ 	.byte	0x03, 0x50
        /*002a*/ 	.short	0x0000


	//----- nvinfo : EIATTR_MAXREG_COUNT
	.align		4
        /*002c*/ 	.byte	0x03, 0x1b
        /*002e*/ 	.short	0x00ff


	//----- nvinfo : EIATTR_MERCURY_ISA_VERSION
	.align		4
        /*0030*/ 	.byte	0x03, 0x5f
        /*0032*/ 	.short	0x0101


	//----- nvinfo : EIATTR_VRC_CTA_INIT_COUNT
	.align		4
        /*0034*/ 	.byte	0x02, 0x4a
	.zero		1
	.zero		1


	//----- nvinfo : EIATTR_EXIT_INSTR_OFFSETS
	.align		4
        /*0038*/ 	.byte	0x04, 0x1c
        /*003a*/ 	.short	(.L_46 - .L_45)


	//   ....[0]....
.L_45:
        /*003c*/ 	.word	0x00004920


	//----- nvinfo : EIATTR_CBANK_PARAM_SIZE
	.align		4
.L_46:
        /*0040*/ 	.byte	0x03, 0x19
        /*0042*/ 	.short	0x0010


	//----- nvinfo : EIATTR_PARAM_CBANK
	.align		4
        /*0044*/ 	.byte	0x04, 0x0a
        /*0046*/ 	.short	(.L_48 - .L_47)
	.align		4
.L_47:
        /*0048*/ 	.word	index@(.nv.constant0._Z13stage2_kernelPmPt)
        /*004c*/ 	.short	0x0380
        /*004e*/ 	.short	0x0010


	//----- nvinfo : EIATTR_SW_WAR
	.align		4
.L_48:
        /*0050*/ 	.byte	0x04, 0x36
        /*0052*/ 	.short	(.L_50 - .L_49)
.L_49:
        /*0054*/ 	.word	0x00000008
.L_50:


//--------------------- .nv.info._Z12print_bufferPvmb --------------------------
	.section	.nv.info._Z12print_bufferPvmb,"",@"SHT_CUDA_INFO"
	.sectionflags	@""
	.align	4


	//----- nvinfo : EIATTR_CUDA_API_VERSION
	.align		4
        /*0000*/ 	.byte	0x04, 0x37
        /*0002*/ 	.short	(.L_52 - .L_51)
.L_51:
        /*0004*/ 	.word	0x00000082


	//----- nvinfo : EIATTR_KPARAM_INFO
	.align		4
.L_52:
        /*0008*/ 	.byte	0x04, 0x17
        /*000a*/ 	.short	(.L_54 - .L_53)
.L_53:
        /*000c*/ 	.word	0x00000000
        /*0010*/ 	.short	0x0002
        /*0012*/ 	.short	0x0010
        /*0014*/ 	.byte	0x00, 0xf0, 0x05, 0x00


	//----- nvinfo : EIATTR_KPARAM_INFO
	.align		4
.L_54:
        /*0018*/ 	.byte	0x04, 0x17
        /*001a*/ 	.short	(.L_56 - .L_55)
.L_55:
        /*001c*/ 	.word	0x00000000
        /*0020*/ 	.short	0x0001
        /*0022*/ 	.short	0x0008
        /*0024*/ 	.byte	0x00, 0xf0, 0x21, 0x00


	//----- nvinfo : EIATTR_KPARAM_INFO
	.align		4
.L_56:
        /*0028*/ 	.byte	0x04, 0x17
        /*002a*/ 	.short	(.L_58 - .L_57)
.L_57:
        /*002c*/ 	.word	0x00000000
        /*0030*/ 	.short	0x0000
        /*0032*/ 	.short	0x0000
        /*0034*/ 	.byte	0x00, 0xf5, 0x21, 0x00


	//----- nvinfo : EIATTR_SPARSE_MMA_MASK
	.align		4
.L_58:
        /*0038*/ 	.byte	0x03, 0x50
        /*003a*/ 	.short	0x0000


	//----- nvinfo : EIATTR_MAXREG_COUNT
	.align		4
        /*003c*/ 	.byte	0x03, 0x1b
        /*003e*/ 	.short	0x00ff


	//----- nvinfo : EIATTR_EXTERNS
	.align		4
        /*0040*/ 	.byte	0x04, 0x0f
        /*0042*/ 	.short	(.L_60 - .L_59)


	//   ....[0]....
	.align		4
.L_59:
        /*0044*/ 	.word	index@(vprintf)


	//----- nvinfo : EIATTR_MERCURY_ISA_VERSION
	.align		4
.L_60:
        /*0048*/ 	.byte	0x03, 0x5f
        /*004a*/ 	.short	0x0101


	//----- nvinfo : EIATTR_VRC_CTA_INIT_COUNT
	.align		4
        /*004c*/ 	.byte	0x02, 0x4a
	.zero		1
	.zero		1


	//----- nvinfo : EIATTR_SYSCALL_OFFSETS
	.align		4
        /*0050*/ 	.byte	0x04, 0x46
        /*0052*/ 	.short	(.L_62 - .L_61)


	//   ....[0]....
.L_61:
        /*0054*/ 	.word	0x000002c0


	//   ....[1]....
        /*0058*/ 	.word	0x00000360


	//   ....[2]....
        /*005c*/ 	.word	0x00000400


	//   ....[3]....
        /*0060*/ 	.word	0x000004a0


	//   ....[4]....
        /*0064*/ 	.word	0x00000540


	//   ....[5]....
        /*0068*/ 	.word	0x000005e0


	//   ....[6]....
        /*006c*/ 	.word	0x00000680


	//   ....[7]....
        /*0070*/ 	.word	0x00000720


	//   ....[8]....
        /*0074*/ 	.word	0x000007c0


	//   ....[9]....
        /*0078*/ 	.word	0x00000860


	//   ....[10]....
        /*007c*/ 	.word	0x00000900


	//   ....[11]....
        /*0080*/ 	.word	0x000009a0


	//   ....[12]....
        /*0084*/ 	.word	0x00000a40


	//   ....[13]....
        /*0088*/ 	.word	0x00000ae0


	//   ....[14]....
        /*008c*/ 	.word	0x00000b80


	//   ....[15]....
        /*0090*/ 	.word	0x00000c20


	//   ....[16]....
        /*0094*/ 	.word	0x00000e20


	//   ....[17]....
        /*0098*/ 	.word	0x00000ec0


	//   ....[18]....
        /*009c*/ 	.word	0x00000f60


	//   ....[19]....
        /*00a0*/ 	.word	0x00001000


	//   ....[20]....
        /*00a4*/ 	.word	0x000010a0


	//   ....[21]....
        /*00a8*/ 	.word	0x00001140


	//   ....[22]....
        /*00ac*/ 	.word	0x000011e0


	//   ....[23]....
        /*00b0*/ 	.word	0x00001280


	//   ....[24]....
        /*00b4*/ 	.word	0x00001420


	//   ....[25]....
        /*00b8*/ 	.word	0x000014c0


	//   ....[26]....
        /*00bc*/ 	.word	0x00001560


	//   ....[27]....
        /*00c0*/ 	.word	0x00001600


	//   ....[28]....
        /*00c4*/ 	.word	0x000017a0


	//   ....[29]....
        /*00c8*/ 	.word	0x00001a90


	//   ....[30]....
        /*00cc*/ 	.word	0x00001b40


	//   ....[31]....
        /*00d0*/ 	.word	0x00001be0


	//   ....[32]....
        /*00d4*/ 	.word	0x00001c80


	//   ....[33]....
        /*00d8*/ 	.word	0x00001d20


	//   ....[34]....
        /*00dc*/ 	.word	0x00001dc0


	//   ....[35]....
        /*00e0*/ 	.word	0x00001e60


	//   ....[36]....
        /*00e4*/ 	.word	0x00001f00


	//   ....[37]....
        /*00e8*/ 	.word	0x00001fa0


	//   ....[38]....
        /*00ec*/ 	.word	0x00002040


	//   ....[39]....
        /*00f0*/ 	.word	0x000020e0


	//   ....[40]....
        /*00f4*/ 	.word	0x00002180


	//   ....[41]....
        /*00f8*/ 	.word	0x00002220


	//   ....[42]....
        /*00fc*/ 	.word	0x000022c0


	//   ....[43]....
        /*0100*/ 	.word	0x00002360


	//   ....[44]....
        /*0104*/ 	.word	0x00002400


	//   ....[45]....
        /*0108*/ 	.word	0x000025b0


	//   ....[46]....
        /*010c*/ 	.word	0x00002650


	//   ....[47]....
        /*0110*/ 	.word	0x000026f0


	//   ....[48]....
        /*0114*/ 	.word	0x00002790


	//   ....[49]....
        /*0118*/ 	.word	0x00002830


	//   ....[50]....
        /*011c*/ 	.word	0x000028d0


	//   ....[51]....
        /*0120*/ 	.word	0x00002970


	//   ....[52]....
        /*0124*/ 	.word	0x00002a10


	//   ....[53]....
        /*0128*/ 	.word	0x00002b90


	//   ....[54]....
        /*012c*/ 	.word	0x00002c30


	//   ....[55]....
        /*0130*/ 	.word	0x00002cd0


	//   ....[56]....
        /*0134*/ 	.word	0x00002d70


	//   ....[57]....
        /*0138*/ 	.word	0x00002ea0


	//   ....[58]....
        /*013c*/ 	.word	0x00002fa0


	//----- nvinfo : EIATTR_EXIT_INSTR_OFFSETS
	.align		4
.L_62:
        /*0140*/ 	.byte	0x04, 0x1c
        /*0142*/ 	.short	(.L_64 - .L_63)


	//   ....[0]....
.L_63:
        /*0144*/ 	.word	0x00002fb0


	//----- nvinfo : EIATTR_CRS_STACK_SIZE
	.align		4
.L_64:
        /*0148*/ 	.byte	0x04, 0x1e
        /*014a*/ 	.short	(.L_66 - .L_65)
.L_65:
        /*014c*/ 	.word	0x00000000


	//----- nvinfo : EIATTR_CBANK_PARAM_SIZE
	.align		4
.L_66:
        /*0150*/ 	.byte	0x03, 0x19
        /*0152*/ 	.short	0x0011


	//----- nvinfo : EIATTR_PARAM_CBANK
	.align		4
        /*0154*/ 	.byte	0x04, 0x0a
        /*0156*/ 	.short	(.L_68 - .L_67)
	.align		4
.L_67:
        /*0158*/ 	.word	index@(.nv.constant0._Z12print_bufferPvmb)
        /*015c*/ 	.short	0x0380
        /*015e*/ 	.short	0x0011


	//----- nvinfo : EIATTR_SW_WAR
	.align		4
.L_68:
        /*0160*/ 	.byte	0x04, 0x36
        /*0162*/ 	.short	(.L_70 - .L_69)
.L_69:
        /*0164*/ 	.word	0x00000008
.L_70:


//--------------------- .nv.info._Z12stage_1_implPmS_iiii --------------------------
	.section	.nv.info._Z12stage_1_implPmS_iiii,"",@"SHT_CUDA_INFO"
	.sectionflags	@""
	.align	4


	//----- nvinfo : EIATTR_CUDA_API_VERSION
	.align		4
        /*0000*/ 	.byte	0x04, 0x37
        /*0002*/ 	.short	(.L_72 - .L_71)
.L_71:
        /*0004*/ 	.word	0x00000082


	//----- nvinfo : EIATTR_KPARAM_INFO
	.align		4
.L_72:
        /*0008*/ 	.byte	0x04, 0x17
        /*000a*/ 	.short	(.L_74 - .L_73)
.L_73:
        /*000c*/ 	.word	0x00000000
        /*0010*/ 	.short	0x0005
        /*0012*/ 	.short	0x001c
        /*0014*/ 	.byte	0x00, 0xf0, 0x11, 0x00


	//----- nvinfo : EIATTR_KPARAM_INFO
	.align		4
.L_74:
        /*0018*/ 	.byte	0x04, 0x17
        /*001a*/ 	.short	(.L_76 - .L_75)
.L_75:
        /*001c*/ 	.word	0x00000000
        /*0020*/ 	.short	0x0004
        /*0022*/ 	.short	0x0018
        /*0024*/ 	.byte	0x00, 0xf0, 0x11, 0x00


	//----- nvinfo : EIATTR_KPARAM_INFO
	.align		4
.L_76:
        /*0028*/ 	.byte	0x04, 0x17
        /*002a*/ 	.short	(.L_78 - .L_77)
.L_77:
        /*002c*/ 	.word	0x00000000
        /*0030*/ 	.short	0x0003
        /*0032*/ 	.short	0x0014
        /*0034*/ 	.byte	0x00, 0xf0, 0x11, 0x00


	//----- nvinfo : EIATTR_KPARAM_INFO
	.align		4
.L_78:
        /*0038*/ 	.byte	0x04, 0x17
        /*003a*/ 	.short	(.L_80 - .L_79)
.L_79:
        /*003c*/ 	.word	0x00000000
        /*0040*/ 	.short	0x0002
        /*0042*/ 	.short	0x0010
        /*0044*/ 	.byte	0x00, 0xf0, 0x11, 0x00


	//----- nvinfo : EIATTR_KPARAM_INFO
	.align		4
.L_80:
        /*0048*/ 	.byte	0x04, 0x17
        /*004a*/ 	.short	(.L_82 - .L_81)
.L_81:
        /*004c*/ 	.word	0x00000000
        /*0050*/ 	.short	0x0001
        /*0052*/ 	.short	0x0008
        /*0054*/ 	.byte	0x00, 0xf5, 0x21, 0x00


	//----- nvinfo : EIATTR_KPARAM_INFO
	.align		4
.L_82:
        /*0058*/ 	.byte	0x04, 0x17
        /*005a*/ 	.short	(.L_84 - .L_83)
.L_83:
        /*005c*/ 	.word	0x00000000
        /*0060*/ 	.short	0x0000
        /*0062*/ 	.short	0x0000
        /*0064*/ 	.byte	0x00, 0xf5, 0x21, 0x00


	//----- nvinfo : EIATTR_SPARSE_MMA_MASK
	.align		4
.L_84:
        /*0068*/ 	.byte	0x03, 0x50
        /*006a*/ 	.short	0x0000


	//----- nvinfo : EIATTR_MAXREG_COUNT
	.align		4
        /*006c*/ 	.byte	0x03, 0x1b
        /*006e*/ 	.short	0x00ff


	//----- nvinfo : EIATTR_MERCURY_ISA_VERSION
	.align		4
        /*0070*/ 	.byte	0x03, 0x5f
        /*0072*/ 	.short	0x0101


	//----- nvinfo : EIATTR_VRC_CTA_INIT_COUNT
	.align		4
        /*0074*/ 	.byte	0x02, 0x4a
	.zero		1
	.zero		1


	//----- nvinfo : EIATTR_EXIT_INSTR_OFFSETS
	.align		4
        /*0078*/ 	.byte	0x04, 0x1c
        /*007a*/ 	.short	(.L_86 - .L_85)


	//   ....[0]....
.L_85:
        /*007c*/ 	.word	0x00000030


	//   ....[1]....
        /*0080*/ 	.word	0x00000060


	//   ....[2]....
        /*0084*/ 	.word	0x000006f0


	//----- nvinfo : EIATTR_CBANK_PARAM_SIZE
	.align		4
.L_86:
        /*0088*/ 	.byte	0x03, 0x19
        /*008a*/ 	.short	0x0020


	//----- nvinfo : EIATTR_PARAM_CBANK
	.align		4
        /*008c*/ 	.byte	0x04, 0x0a
        /*008e*/ 	.short	(.L_88 - .L_87)
	.align		4
.L_87:
        /*0090*/ 	.word	index@(.nv.constant0._Z12stage_1_implPmS_iiii)
        /*0094*/ 	.short	0x0380
        /*0096*/ 	.short	0x0020


	//----- nvinfo : EIATTR_SW_WAR
	.align		4
.L_88:
        /*0098*/ 	.byte	0x04, 0x36
        /*009a*/ 	.short	(.L_90 - .L_89)
.L_89:
        /*009c*/ 	.word	0x00000008
.L_90:


//--------------------- .nv.callgraph             --------------------------
	.section	.nv.callgraph,"",@"SHT_CUDA_CALLGRAPH"
	.align	4
	.sectionentsize	8
	.align		4
        /*0000*/ 	.word	0x00000000
	.align		4
        /*0004*/ 	.word	0xffffffff
	.align		4
        /*0008*/ 	.word	index@(_Z12print_bufferPvmb)
	.align		4
        /*000c*/ 	.word	index@(vprintf)
	.align		4
        /*0010*/ 	.word	0x00000000
	.align		4
        /*0014*/ 	.word	0xfffffffe
	.align		4
        /*0018*/ 	.word	0x00000000
	.align		4
        /*001c*/ 	.word	0xfffffffd
	.align		4
        /*0020*/ 	.word	0x00000000
	.align		4
        /*0024*/ 	.word	0xfffffffc


//--------------------- .nv.constant4             --------------------------
	.section	.nv.constant4,"a",@progbits
	.align	8
	.align		8
.nv.constant4:
        /*0000*/ 	.dword	$str
	.align		8
        /*0008*/ 	.dword	$str$1
	.align		8
        /*0010*/ 	.dword	$str$2
	.align		8
        /*0018*/ 	.dword	vprintf


//--------------------- .text._Z13stage3_kernelPmPh --------------------------
	.section	.text._Z13stage3_kernelPmPh,"ax",@progbits
	.align	128
        .global         _Z13stage3_kernelPmPh
        .type           _Z13stage3_kernelPmPh,@function
        .size           _Z13stage3_kernelPmPh,(.L_x_103 - _Z13stage3_kernelPmPh)
        .other          _Z13stage3_kernelPmPh,@"STO_CUDA_ENTRY STV_DEFAULT"
_Z13stage3_kernelPmPh:
.text._Z13stage3_kernelPmPh:
[----:B------:R-:W0:Y:S08]  /*0000*/  LDC R1, c[0x0][0x37c] ;  /* 0x0000df00ff017b82 */ /* 0x000e300000000800 */
[----:B------:R-:W1:Y:S01]  /*0010*/  LDC.64 R2, c[0x0][0x380] ;  /* 0x0000e000ff027b82 */ /* 0x000e620000000a00 */
[----:B------:R-:W1:Y:S01]  /*0020*/  LDCU.64 UR4, c[0x0][0x358] ;  /* 0x00006b00ff0477ac */ /* 0x000e620008000a00 */
[----:B0-----:R-:W-:Y:S01]  /*0030*/  VIADD R1, R1, 0xfffffd40 ;  /* 0xfffffd4001017836 */ /* 0x001fe20000000000 */
[----:B------:R-:W0:Y:S01]  /*0040*/  LDCU.64 UR6, c[0x0][0x380] ;  /* 0x00007000ff0677ac */ /* 0x000e220008000a00 */
[----:B-1----:R-:W2:Y:S02]  /*0050*/  LDG.E.64 R2, desc[UR4][R2.64+0x3fff8] ;  /* 0x03fff80402027981 */ /* 0x002ea4000c1e1b00 */
[----:B--2---:R-:W-:-:S04]  /*0060*/  IMAD.SHL.U32 R0, R2, 0x8, RZ ;  /* 0x0000000802007824 */ /* 0x004fc800078e00ff */
[C---:B------:R-:W-:Y:S01]  /*0070*/  VIADD R6, R0.reuse, 0x8 ;  /* 0x0000000800067836 */ /* 0x040fe20000000000 */
[C---:B------:R-:W-:Y:S01]  /*0080*/  LOP3.LUT R4, R0.reuse, 0x3fff8, RZ, 0xc0, !PT ;  /* 0x0003fff800047812 */ /* 0x040fe200078ec0ff */
[C---:B------:R-:W-:Y:S02]  /*0090*/  VIADD R8, R0.reuse, 0x10 ;  /* 0x0000001000087836 */ /* 0x040fe40000000000 */
[----:B------:R-:W-:Y:S01]  /*00a0*/  VIADD R10, R0, 0x18 ;  /* 0x00000018000a7836 */ /* 0x000fe20000000000 */
[----:B------:R-:W-:Y:S01]  /*00b0*/  LOP3.LUT R6, R6, 0x3fff8, RZ, 0xc0, !PT ;  /* 0x0003fff806067812 */ /* 0x000fe200078ec0ff */
[----:B------:R-:W-:Y:S01]  /*00c0*/  VIADD R12, R0, 0x20 ;  /* 0x00000020000c7836 */ /* 0x000fe20000000000 */
[----:B0-----:R-:W-:Y:S01]  /*00d0*/  IADD3 R4, P0, PT, R4, UR6, RZ ;  /* 0x0000000604047c10 */ /* 0x001fe2000ff1e0ff */
[----:B------:R-:W-:Y:S01]  /*00e0*/  VIADD R14, R0, 0x28 ;  /* 0x00000028000e7836 */ /* 0x000fe20000000000 */
[----:B------:R-:W-:Y:S02]  /*00f0*/  IADD3 R6, P1, PT, R6, UR6, RZ ;  /* 0x0000000606067c10 */ /* 0x000fe4000ff3e0ff */
[----:B------:R-:W-:Y:S01]  /*0100*/  LOP3.LUT R8, R8, 0x3fff8, RZ, 0xc0, !PT ;  /* 0x0003fff808087812 */ /* 0x000fe200078ec0ff */
[----:B------:R-:W-:Y:S01]  /*0110*/  IMAD.X R5, RZ, RZ, UR7, P0 ;  /* 0x00000007ff057e24 */ /* 0x000fe200080e06ff */
[----:B------:R-:W-:Y:S01]  /*0120*/  LOP3.LUT R10, R10, 0x3fff8, RZ, 0xc0, !PT ;  /* 0x0003fff80a0a7812 */ /* 0x000fe200078ec0ff */
[----:B------:R-:W-:Y:S01]  /*0130*/  IMAD.X R7, RZ, RZ, UR7, P1 ;  /* 0x00000007ff077e24 */ /* 0x000fe200088e06ff */
[----:B------:R-:W-:-:S02]  /*0140*/  LOP3.LUT R12, R12, 0x3fff8, RZ, 0xc0, !PT ;  /* 0x0003fff80c0c7812 */ /* 0x000fc400078ec0ff */
[----:B------:R-:W-:Y:S01]  /*0150*/  LOP3.LUT R14, R14, 0x3fff8, RZ, 0xc0, !PT ;  /* 0x0003fff80e0e7812 */ /* 0x000fe200078ec0ff */
[----:B------:R-:W2:Y:S01]  /*0160*/  LDG.E.64 R4, desc[UR4][R4.64] ;  /* 0x0000000404047981 */ /* 0x000ea2000c1e1b00 */
[----:B------:R-:W-:Y:S02]  /*0170*/  IADD3 R8, P0, PT, R8, UR6, RZ ;  /* 0x0000000608087c10 */ /* 0x000fe4000ff1e0ff */
[----:B------:R-:W-:Y:S01]  /*0180*/  IADD3 R10, P2, PT, R10, UR6, RZ ;  /* 0x000000060a0a7c10 */ /* 0x000fe2000ff5e0ff */
[----:B------:R-:W2:Y:S01]  /*0190*/  LDG.E.64 R6, desc[UR4][R6.64] ;  /* 0x0000000406067981 */ /* 0x000ea2000c1e1b00 */
[----:B------:R-:W-:Y:S01]  /*01a0*/  IADD3 R12, P3, PT, R12, UR6, RZ ;  /* 0x000000060c0c7c10 */ /* 0x000fe2000ff7e0ff */
[----:B------:R-:W-:Y:S01]  /*01b0*/  IMAD.X R9, RZ, RZ, UR7, P0 ;  /* 0x00000007ff097e24 */ /* 0x000fe200080e06ff */
[----:B------:R-:W-:Y:S01]  /*01c0*/  IADD3 R14, P4, PT, R14, UR6, RZ ;  /* 0x000000060e0e7c10 */ /* 0x000fe2000ff9e0ff */
[----:B------:R-:W-:Y:S02]  /*01d0*/  IMAD.X R11, RZ, RZ, UR7, P2 ;  /* 0x00000007ff0b7e24 */ /* 0x000fe400090e06ff */
[----:B------:R-:W-:-:S02]  /*01e0*/  IMAD.X R13, RZ, RZ, UR7, P3 ;  /* 0x00000007ff0d7e24 */ /* 0x000fc400098e06ff */
[----:B------:R-:W-:Y:S01]  /*01f0*/  IMAD.X R15, RZ, RZ, UR7, P4 ;  /* 0x00000007ff0f7e24 */ /* 0x000fe2000a0e06ff */
[----:B------:R-:W3:Y:S04]  /*0200*/  LDG.E.64 R8, desc[UR4][R8.64] ;  /* 0x0000000408087981 */ /* 0x000ee8000c1e1b00 */
[----:B------:R-:W3:Y:S04]  /*0210*/  LDG.E.64 R10, desc[UR4][R10.64] ;  /* 0x000000040a0a7981 */ /* 0x000ee8000c1e1b00 */
[----:B------:R-:W4:Y:S04]  /*0220*/  LDG.E.64 R12, desc[UR4][R12.64] ;  /* 0x000000040c0c7981 */ /* 0x000f28000c1e1b00 */
[----:B------:R-:W4:Y:S01]  /*0230*/  LDG.E.64 R14, desc[UR4][R14.64] ;  /* 0x000000040e0e7981 */ /* 0x000f22000c1e1b00 */
[----:B------:R-:W-:-:S02]  /*0240*/  VIADD R22, R0, 0x38 ;  /* 0x0000003800167836 */ /* 0x000fc40000000000 */
[C---:B------:R-:W-:Y:S02]  /*0250*/  VIADD R21, R0.reuse, 0x40 ;  /* 0x0000004000157836 */ /* 0x040fe40000000000 */
[C---:B------:R-:W-:Y:S02]  /*0260*/  VIADD R23, R0.reuse, 0x30 ;  /* 0x0000003000177836 */ /* 0x040fe40000000000 */
[C---:B------:R-:W-:Y:S01]  /*0270*/  VIADD R20, R0.reuse, 0x48 ;  /* 0x0000004800147836 */ /* 0x040fe20000000000 */
[----:B------:R-:W-:Y:S01]  /*0280*/  LOP3.LUT R21, R21, 0x3fff8, RZ, 0xc0, !PT ;  /* 0x0003fff815157812 */ /* 0x000fe200078ec0ff */
[C---:B------:R-:W-:Y:S01]  /*0290*/  VIADD R18, R0.reuse, 0x58 ;  /* 0x0000005800127836 */ /* 0x040fe20000000000 */
[----:B------:R-:W-:Y:S01]  /*02a0*/  LOP3.LUT R23, R23, 0x3fff8, RZ, 0xc0, !PT ;  /* 0x0003fff817177812 */ /* 0x000fe200078ec0ff */
[C---:B------:R-:W-:Y:S02]  /*02b0*/  VIADD R17, R0.reuse, 0x60 ;  /* 0x0000006000117836 */ /* 0x040fe40000000000 */
[----:B------:R-:W-:-:S02]  /*02c0*/  VIADD R16, R0, 0x68 ;  /* 0x0000006800107836 */ /* 0x000fc40000000000 */
[----:B------:R-:W-:Y:S01]  /*02d0*/  VIADD R19, R0, 0x50 ;  /* 0x0000005000137836 */ /* 0x000fe20000000000 */
[----:B------:R-:W-:-:S04]  /*02e0*/  LOP3.LUT R17, R17, 0x3fff8, RZ, 0xc0, !PT ;  /* 0x0003fff811117812 */ /* 0x000fc800078ec0ff */
[----:B------:R-:W-:Y:S01]  /*02f0*/  LOP3.LUT R19, R19, 0x3fff8, RZ, 0xc0, !PT ;  /* 0x0003fff813137812 */ /* 0x000fe200078ec0ff */
[----:B--2---:R0:W-:Y:S02]  /*0300*/  STL.128 [R1+0x150], R4 ;  /* 0x0001500401007387 */ /* 0x0041e40000100c00 */
[----:B0-----:R-:W-:Y:S01]  /*0310*/  VIADD R4, R0, 0x78 ;  /* 0x0000007800047836 */ /* 0x001fe20000000000 */
[----:B------:R-:W-:Y:S01]  /*0320*/  LOP3.LUT R6, R22, 0x3fff8, RZ, 0xc0, !PT ;  /* 0x0003fff816067812 */ /* 0x000fe200078ec0ff */
[----:B------:R-:W-:Y:S01]  /*0330*/  VIADD R5, R0, 0x70 ;  /* 0x0000007000057836 */ /* 0x000fe20000000000 */
[----:B---3--:R0:W-:Y:S02]  /*0340*/  STL.128 [R1+0x160], R8 ;  /* 0x0001600801007387 */ /* 0x0081e40000100c00 */
[----:B------:R-:W-:Y:S02]  /*0350*/  LOP3.LUT R22, R4, 0x3fff8, RZ, 0xc0, !PT ;  /* 0x0003fff804167812 */ /* 0x000fe400078ec0ff */
[----:B------:R-:W-:Y:S01]  /*0360*/  IADD3 R6, P6, PT, R6, UR6, RZ ;  /* 0x0000000606067c10 */ /* 0x000fe2000ffde0ff */
[----:B----4-:R1:W-:Y:S01]  /*0370*/  STL.128 [R1+0x170], R12 ;  /* 0x0001700c01007387 */ /* 0x0103e20000100c00 */
[----:B------:R-:W-:-:S03]  /*0380*/  IADD3 R4, P1, PT, R23, UR6, RZ ;  /* 0x0000000617047c10 */ /* 0x000fc6000ff3e0ff */
[----:B------:R-:W-:-:S06]  /*0390*/  IMAD.X R7, RZ, RZ, UR7, P6 ;  /* 0x00000007ff077e24 */ /* 0x000fcc000b0e06ff */
[----:B------:R-:W2:Y:S01]  /*03a0*/  LDG.E.64 R6, desc[UR4][R6.64] ;  /* 0x0000000406067981 */ /* 0x000ea2000c1e1b00 */
[----:B0-----:R-:W-:Y:S02]  /*03b0*/  IADD3 R8, P5, PT, R21, UR6, RZ ;  /* 0x0000000615087c10 */ /* 0x001fe4000ffbe0ff */
[----:B------:R-:W-:Y:S02]  /*03c0*/  LOP3.LUT R10, R20, 0x3fff8, RZ, 0xc0, !PT ;  /* 0x0003fff8140a7812 */ /* 0x000fe400078ec0ff */
[----:B------:R-:W-:Y:S02]  /*03d0*/  LOP3.LUT R20, R5, 0x3fff8, RZ, 0xc0, !PT ;  /* 0x0003fff805147812 */ /* 0x000fe400078ec0ff */
[----:B-1----:R-:W-:Y:S02]  /*03e0*/  LOP3.LUT R14, R18, 0x3fff8, RZ, 0xc0, !PT ;  /* 0x0003fff8120e7812 */ /* 0x002fe400078ec0ff */
[----:B------:R-:W-:Y:S01]  /*03f0*/  LOP3.LUT R18, R16, 0x3fff8, RZ, 0xc0, !PT ;  /* 0x0003fff810127812 */ /* 0x000fe200078ec0ff */
[----:B------:R-:W-:Y:S01]  /*0400*/  IMAD.X R9, RZ, RZ, UR7, P5 ;  /* 0x00000007ff097e24 */ /* 0x000fe2000a8e06ff */
[----:B------:R-:W-:Y:S01]  /*0410*/  IADD3 R20, P6, PT, R20, UR6, RZ ;  /* 0x0000000614147c10 */ /* 0x000fe2000ffde0ff */
[----:B------:R-:W-:Y:S01]  /*0420*/  IMAD.X R5, RZ, RZ, UR7, P1 ;  /* 0x00000007ff057e24 */ /* 0x000fe200088e06ff */
[----:B------:R-:W-:-:S02]  /*0430*/  IADD3 R22, P5, PT, R22, UR6, RZ ;  /* 0x0000000616167c10 */ /* 0x000fc4000ffbe0ff */
[----:B------:R-:W-:Y:S01]  /*0440*/  IADD3 R16, P2, PT, R17, UR6, RZ ;  /* 0x0000000611107c10 */ /* 0x000fe2000ff5e0ff */
[----:B------:R-:W3:Y:S01]  /*0450*/  LDG.E.64 R8, desc[UR4][R8.64] ;  /* 0x0000000408087981 */ /* 0x000ee2000c1e1b00 */
[----:B------:R-:W-:Y:S01]  /*0460*/  IADD3 R18, P1, PT, R18, UR6, RZ ;  /* 0x0000000612127c10 */ /* 0x000fe2000ff3e0ff */
[----:B------:R-:W-:Y:S01]  /*0470*/  IMAD.X R21, RZ, RZ, UR7, P6 ;  /* 0x00000007ff157e24 */ /* 0x000fe2000b0e06ff */
[----:B------:R-:W-:Y:S01]  /*0480*/  IADD3 R10, P0, PT, R10, UR6, RZ ;  /* 0x000000060a0a7c10 */ /* 0x000fe2000ff1e0ff */
[----:B------:R-:W-:Y:S01]  /*0490*/  IMAD.X R23, RZ, RZ, UR7, P5 ;  /* 0x00000007ff177e24 */ /* 0x000fe2000a8e06ff */
[----:B------:R-:W-:Y:S01]  /*04a0*/  IADD3 R12, P4, PT, R19, UR6, RZ ;  /* 0x00000006130c7c10 */ /* 0x000fe2000ff9e0ff */
[----:B------:R-:W-:Y:S01]  /*04b0*/  IMAD.X R17, RZ, RZ, UR7, P2 ;  /* 0x00000007ff117e24 */ /* 0x000fe200090e06ff */
[----:B------:R-:W2:Y:S01]  /*04c0*/  LDG.E.64 R4, desc[UR4][R4.64] ;  /* 0x0000000404047981 */ /* 0x000ea2000c1e1b00 */
[----:B------:R-:W-:Y:S02]  /*04d0*/  IMAD.X R19, RZ, RZ, UR7, P1 ;  /* 0x00000007ff137e24 */ /* 0x000fe400088e06ff */
[----:B------:R-:W-:Y:S01]  /*04e0*/  IMAD.X R11, RZ, RZ, UR7, P0 ;  /* 0x00000007ff0b7e24 */ /* 0x000fe200080e06ff */
[----:B------:R-:W4:Y:S04]  /*04f0*/  LDG.E.64 R20, desc[UR4][R20.64] ;  /* 0x0000000414147981 */ /* 0x000f28000c1e1b00 */
[----:B------:R-:W4:Y:S04]  /*0500*/  LDG.E.64 R22, desc[UR4][R22.64] ;  /* 0x0000000416167981 */ /* 0x000f28000c1e1b00 */
[----:B------:R-:W5:Y:S04]  /*0510*/  LDG.E.64 R16, desc[UR4][R16.64] ;  /* 0x0000000410107981 */ /* 0x000f68000c1e1b00 */
[----:B------:R-:W5:Y:S04]  /*0520*/  LDG.E.64 R18, desc[UR4][R18.64] ;  /* 0x0000000412127981 */ /* 0x000f68000c1e1b00 */
[----:B------:R-:W3:Y:S01]  /*0530*/  LDG.E.64 R10, desc[UR4][R10.64] ;  /* 0x000000040a0a7981 */ /* 0x000ee2000c1e1b00 */
[----:B------:R-:W-:Y:S01]  /*0540*/  IADD3 R14, P3, PT, R14, UR6, RZ ;  /* 0x000000060e0e7c10 */ /* 0x000fe2000ff7e0ff */
[----:B------:R-:W-:-:S04]  /*0550*/  IMAD.X R13, RZ, RZ, UR7, P4 ;  /* 0x00000007ff0d7e24 */ /* 0x000fc8000a0e06ff */
[----:B------:R-:W-:Y:S02]  /*0560*/  IMAD.X R15, RZ, RZ, UR7, P3 ;  /* 0x00000007ff0f7e24 */ /* 0x000fe400098e06ff */
[----:B------:R-:W3:Y:S04]  /*0570*/  LDG.E.64 R12, desc[UR4][R12.64] ;  /* 0x000000040c0c7981 */ /* 0x000ee8000c1e1b00 */
[----:B------:R-:W3:Y:S01]  /*0580*/  LDG.E.64 R14, desc[UR4][R14.64] ;  /* 0x000000040e0e7981 */ /* 0x000ee2000c1e1b00 */
[C---:B------:R-:W-:Y:S02]  /*0590*/  VIADD R29, R0.reuse, 0x80 ;  /* 0x00000080001d7836 */ /* 0x040fe40000000000 */
[C---:B------:R-:W-:Y:S02]  /*05a0*/  VIADD R28, R0.reuse, 0x88 ;  /* 0x00000088001c7836 */ /* 0x040fe40000000000 */
[C---:B------:R-:W-:Y:S01]  /*05b0*/  VIADD R27, R0.reuse, 0x90 ;  /* 0x00000090001b7836 */ /* 0x040fe20000000000 */
[----:B------:R-:W-:Y:S01]  /*05c0*/  LOP3.LUT R29, R29, 0x3fff8, RZ, 0xc0, !PT ;  /* 0x0003fff81d1d7812 */ /* 0x000fe200078ec0ff */
[----:B------:R-:W-:Y:S01]  /*05d0*/  VIADD R26, R0, 0x98 ;  /* 0x00000098001a7836 */ /* 0x000fe20000000000 */
[----:B------:R-:W-:-:S02]  /*05e0*/  LOP3.LUT R28, R28, 0x3fff8, RZ, 0xc0, !PT ;  /* 0x0003fff81c1c7812 */ /* 0x000fc400078ec0ff */
[----:B------:R-:W-:Y:S02]  /*05f0*/  LOP3.LUT R27, R27, 0x3fff8, RZ, 0xc0, !PT ;  /* 0x0003fff81b1b7812 */ /* 0x000fe400078ec0ff */
[----:B------:R-:W-:Y:S01]  /*0600*/  LOP3.LUT R26, R26, 0x3fff8, RZ, 0xc0, !PT ;  /* 0x0003fff81a1a7812 */ /* 0x000fe200078ec0ff */
[C---:B------:R-:W-:Y:S02]  /*0610*/  VIADD R25, R0.reuse, 0xa0 ;  /* 0x000000a000197836 */ /* 0x040fe40000000000 */
[----:B------:R-:W-:-:S03]  /*0620*/  VIADD R24, R0, 0xa8 ;  /* 0x000000a800187836 */ /* 0x000fc60000000000 */
[----:B------:R-:W-:Y:S02]  /*0630*/  LOP3.LUT R25, R25, 0x3fff8, RZ, 0xc0, !PT ;  /* 0x0003fff819197812 */ /* 0x000fe400078ec0ff */
[----:B------:R-:W-:Y:S01]  /*0640*/  LOP3.LUT R24, R24, 0x3fff8, RZ, 0xc0, !PT ;  /* 0x0003fff818187812 */ /* 0x000fe200078ec0ff */
[----:B--2---:R0:W-:Y:S04]  /*0650*/  STL.128 [R1+0x180], R4 ;  /* 0x0001800401007387 */ /* 0x0041e80000100c00 */
[----:B----4-:R1:W-:Y:S01]  /*0660*/  STL.128 [R1+0x1c0], R20 ;  /* 0x0001c01401007387 */ /* 0x0103e20000100c00 */
[C---:B0-----:R-:W-:Y:S02]  /*0670*/  VIADD R4, R0.reuse, 0xc8 ;  /* 0x000000c800047836 */ /* 0x041fe40000000000 */
[----:B------:R-:W-:-:S02]  /*0680*/  VIADD R6, R0, 0xb8 ;  /* 0x000000b800067836 */ /* 0x000fc40000000000 */
[C---:B------:R-:W-:Y:S01]  /*0690*/  VIADD R7, R0.reuse, 0xb0 ;  /* 0x000000b000077836 */ /* 0x040fe20000000000 */
[----:B-----5:R0:W-:Y:S01]  /*06a0*/  STL.128 [R1+0x1b0], R16 ;  /* 0x0001b01001007387 */ /* 0x0201e20000100c00 */
[----:B------:R-:W-:Y:S01]  /*06b0*/  VIADD R5, R0, 0xc0 ;  /* 0x000000c000057836 */ /* 0x000fe20000000000 */
[----:B-1----:R-:W-:Y:S02]  /*06c0*/  LOP3.LUT R22, R4, 0x3fff8, RZ, 0xc0, !PT ;  /* 0x0003fff804167812 */ /* 0x002fe400078ec0ff */
[----:B------:R-:W-:Y:S01]  /*06d0*/  IADD3 R4, P1, PT, R29, UR6, RZ ;  /* 0x000000061d047c10 */ /* 0x000fe2000ff3e0ff */
[----:B---3--:R1:W-:Y:S01]  /*06e0*/  STL.128 [R1+0x190], R8 ;  /* 0x0001900801007387 */ /* 0x0083e20000100c00 */
[----:B------:R-:W-:Y:S02]  /*06f0*/  LOP3.LUT R7, R7, 0x3fff8, RZ, 0xc0, !PT ;  /* 0x0003fff807077812 */ /* 0x000fe400078ec0ff */
[----:B------:R-:W-:Y:S01]  /*0700*/  LOP3.LUT R20, R5, 0x3fff8, RZ, 0xc0, !PT ;  /* 0x0003fff805147812 */ /* 0x000fe200078ec0ff */
[----:B------:R-:W-:Y:S01]  /*0710*/  IMAD.X R5, RZ, RZ, UR7, P1 ;  /* 0x00000007ff057e24 */ /* 0x000fe200088e06ff */
[----:B0-----:R-:W-:-:S05]  /*0720*/  LOP3.LUT R18, R6, 0x3fff8, RZ, 0xc0, !PT ;  /* 0x0003fff806127812 */ /* 0x001fca00078ec0ff */
[----:B------:R-:W2:Y:S01]  /*0730*/  LDG.E.64 R4, desc[UR4][R4.64] ;  /* 0x0000000404047981 */ /* 0x000ea2000c1e1b00 */
[----:B------:R-:W-:Y:S02]  /*0740*/  IADD3 R6, P6, PT, R28, UR6, RZ ;  /* 0x000000061c067c10 */ /* 0x000fe4000ffde0ff */
[----:B------:R-:W-:Y:S02]  /*0750*/  IADD3 R16, P2, PT, R7, UR6, RZ ;  /* 0x0000000607107c10 */ /* 0x000fe4000ff5e0ff */
[----:B-1----:R-:W-:Y:S01]  /*0760*/  IADD3 R8, P5, PT, R27, UR6, RZ ;  /* 0x000000061b087c10 */ /* 0x002fe2000ffbe0ff */
[----:B------:R-:W-:Y:S01]  /*0770*/  IMAD.X R7, RZ, RZ, UR7, P6 ;  /* 0x00000007ff077e24 */ /* 0x000fe2000b0e06ff */
[----:B------:R-:W-:Y:S02]  /*0780*/  IADD3 R18, P1, PT, R18, UR6, RZ ;  /* 0x0000000612127c10 */ /* 0x000fe4000ff3e0ff */
[----:B------:R-:W-:Y:S01]  /*0790*/  IADD3 R10, P0, PT, R26, UR6, RZ ;  /* 0x000000061a0a7c10 */ /* 0x000fe2000ff1e0ff */
[----:B------:R-:W-:Y:S01]  /*07a0*/  IMAD.X R9, RZ, RZ, UR7, P5 ;  /* 0x00000007ff097e24 */ /* 0x000fe2000a8e06ff */
[----:B------:R-:W-:Y:S01]  /*07b0*/  IADD3 R20, P6, PT, R20, UR6, RZ ;  /* 0x0000000614147c10 */ /* 0x000fe2000ffde0ff */
[----:B------:R-:W-:Y:S01]  /*07c0*/  IMAD.X R17, RZ, RZ, UR7, P2 ;  /* 0x00000007ff117e24 */ /* 0x000fe200090e06ff */
[----:B------:R-:W-:Y:S01]  /*07d0*/  IADD3 R22, P5, PT, R22, UR6, RZ ;  /* 0x0000000616167c10 */ /* 0x000fe2000ffbe0ff */
[----:B------:R-:W-:Y:S01]  /*07e0*/  IMAD.X R19, RZ, RZ, UR7, P1 ;  /* 0x00000007ff137e24 */ /* 0x000fe200088e06ff */
[----:B------:R-:W2:Y:S01]  /*07f0*/  LDG.E.64 R6, desc[UR4][R6.64] ;  /* 0x0000000406067981 */ /* 0x000ea2000c1e1b00 */
[----:B------:R-:W-:-:S02]  /*0800*/  IMAD.X R11, RZ, RZ, UR7, P0 ;  /* 0x00000007ff0b7e24 */ /* 0x000fc400080e06ff */
[----:B------:R-:W-:Y:S01]  /*0810*/  IMAD.X R21, RZ, RZ, UR7, P6 ;  /* 0x00000007ff157e24 */ /* 0x000fe2000b0e06ff */
[----:B------:R-:W3:Y:S01]  /*0820*/  LDG.E.64 R16, desc[UR4][R16.64] ;  /* 0x0000000410107981 */ /* 0x000ee2000c1e1b00 */
[----:B------:R-:W-:-:S03]  /*0830*/  IMAD.X R23, RZ, RZ, UR7, P5 ;  /* 0x00000007ff177e24 */ /* 0x000fc6000a8e06ff */
[----:B------:R-:W3:Y:S04]  /*0840*/  LDG.E.64 R18, desc[UR4][R18.64] ;  /* 0x0000000412127981 */ /* 0x000ee8000c1e1b00 */
[----:B------:R-:W4:Y:S04]  /*0850*/  LDG.E.64 R8, desc[UR4][R8.64] ;  /* 0x0000000408087981 */ /* 0x000f28000c1e1b00 */
[----:B------:R-:W4:Y:S04]  /*0860*/  LDG.E.64 R10, desc[UR4][R10.64] ;  /* 0x000000040a0a7981 */ /* 0x000f28000c1e1b00 */
[----:B------:R0:W-:Y:S04]  /*0870*/  STL.128 [R1+0x1a0], R12 ;  /* 0x0001a00c01007387 */ /* 0x0001e80000100c00 */
[----:B------:R-:W5:Y:S04]  /*0880*/  LDG.E.64 R20, desc[UR4][R20.64] ;  /* 0x0000000414147981 */ /* 0x000f68000c1e1b00 */
[----:B------:R-:W5:Y:S01]  /*0890*/  LDG.E.64 R22, desc[UR4][R22.64] ;  /* 0x0000000416167981 */ /* 0x000f62000c1e1b00 */
[----:B0-----:R-:W-:-:S02]  /*08a0*/  IADD3 R12, P4, PT, R25, UR6, RZ ;  /* 0x00000006190c7c10 */ /* 0x001fc4000ff9e0ff */
[----:B------:R-:W-:-:S03]  /*08b0*/  IADD3 R14, P3, PT, R24, UR6, RZ ;  /* 0x00000006180e7c10 */ /* 0x000fc6000ff7e0ff */
[----:B------:R-:W-:Y:S02]  /*08c0*/  IMAD.X R13, RZ, RZ, UR7, P4 ;  /* 0x00000007ff0d7e24 */ /* 0x000fe4000a0e06ff */
[----:B------:R-:W-:-:S04]  /*08d0*/  IMAD.X R15, RZ, RZ, UR7, P3 ;  /* 0x00000007ff0f7e24 */ /* 0x000fc800098e06ff */
[----:B------:R-:W5:Y:S04]  /*08e0*/  LDG.E.64 R12, desc[UR4][R12.64] ;  /* 0x000000040c0c7981 */ /* 0x000f68000c1e1b00 */
[----:B------:R-:W5:Y:S01]  /*08f0*/  LDG.E.64 R14, desc[UR4][R14.64] ;  /* 0x000000040e0e7981 */ /* 0x000f62000c1e1b00 */
[C---:B------:R-:W-:Y:S02]  /*0900*/  VIADD R28, R0.reuse, 0xd8 ;  /* 0x000000d8001c7836 */ /* 0x040fe40000000000 */
[C---:B------:R-:W-:Y:S02]  /*0910*/  VIADD R27, R0.reuse, 0xe0 ;  /* 0x000000e0001b7836 */ /* 0x040fe40000000000 */
[C---:B------:R-:W-:Y:S02]  /*0920*/  VIADD R29, R0.reuse, 0xd0 ;  /* 0x000000d0001d7836 */ /* 0x040fe40000000000 */
[----:B------:R-:W-:Y:S01]  /*0930*/  VIADD R26, R0, 0xe8 ;  /* 0x000000e8001a7836 */ /* 0x000fe20000000000 */
[----:B------:R-:W-:-:S02]  /*0940*/  LOP3.LUT R28, R28, 0x3fff8, RZ, 0xc0, !PT ;  /* 0x0003fff81c1c7812 */ /* 0x000fc400078ec0ff */
[----:B------:R-:W-:Y:S02]  /*0950*/  LOP3.LUT R27, R27, 0x3fff8, RZ, 0xc0, !PT ;  /* 0x0003fff81b1b7812 */ /* 0x000fe400078ec0ff */
[----:B------:R-:W-:Y:S02]  /*0960*/  LOP3.LUT R29, R29, 0x3fff8, RZ, 0xc0, !PT ;  /* 0x0003fff81d1d7812 */ /* 0x000fe400078ec0ff */
[----:B------:R-:W-:Y:S01]  /*0970*/  LOP3.LUT R26, R26, 0x3fff8, RZ, 0xc0, !PT ;  /* 0x0003fff81a1a7812 */ /* 0x000fe200078ec0ff */
[C---:B------:R-:W-:Y:S02]  /*0980*/  VIADD R25, R0.reuse, 0xf0 ;  /* 0x000000f000197836 */ /* 0x040fe40000000000 */
[----:B------:R-:W-:-:S03]  /*0990*/  VIADD R24, R0, 0xf8 ;  /* 0x000000f800187836 */ /* 0x000fc60000000000 */
[----:B------:R-:W-:Y:S02]  /*09a0*/  LOP3.LUT R25, R25, 0x3fff8, RZ, 0xc0, !PT ;  /* 0x0003fff819197812 */ /* 0x000fe400078ec0ff */
[----:B------:R-:W-:Y:S01]  /*09b0*/  LOP3.LUT R24, R24, 0x3fff8, RZ, 0xc0, !PT ;  /* 0x0003fff818187812 */ /* 0x000fe200078ec0ff */
[----:B--2---:R0:W-:Y:S04]  /*09c0*/  STL.128 [R1+0x1d0], R4 ;  /* 0x0001d00401007387 */ /* 0x0041e80000100c00 */
[----:B---3--:R1:W-:Y:S01]  /*09d0*/  STL.128 [R1+0x200], R16 ;  /* 0x0002001001007387 */ /* 0x0083e20000100c00 */
[C---:B0-----:R-:W-:Y:S02]  /*09e0*/  VIADD R6, R0.reuse, 0x108 ;  /* 0x0000010800067836 */ /* 0x041fe40000000000 */
[----:B------:R-:W-:-:S02]  /*09f0*/  VIADD R7, R0, 0x100 ;  /* 0x0000010000077836 */ /* 0x000fc40000000000 */
[C---:B------:R-:W-:Y:S02]  /*0a00*/  VIADD R5, R0.reuse, 0x110 ;  /* 0x0000011000057836 */ /* 0x040fe40000000000 */
[----:B------:R-:W-:Y:S01]  /*0a10*/  VIADD R4, R0, 0x118 ;  /* 0x0000011800047836 */ /* 0x000fe20000000000 */
[----:B----4-:R0:W-:Y:S01]  /*0a20*/  STL.128 [R1+0x1e0], R8 ;  /* 0x0001e00801007387 */ /* 0x0101e20000100c00 */
[----:B-1----:R-:W-:Y:S02]  /*0a30*/  LOP3.LUT R18, R6, 0x3fff8, RZ, 0xc0, !PT ;  /* 0x0003fff806127812 */ /* 0x002fe400078ec0ff */
[----:B------:R-:W-:Y:S02]  /*0a40*/  LOP3.LUT R7, R7, 0x3fff8, RZ, 0xc0, !PT ;  /* 0x0003fff807077812 */ /* 0x000fe400078ec0ff */
[----:B------:R-:W-:Y:S01]  /*0a50*/  IADD3 R6, P6, PT, R28, UR6, RZ ;  /* 0x000000061c067c10 */ /* 0x000fe2000ffde0ff */
[----:B-----5:R1:W-:Y:S01]  /*0a60*/  STL.128 [R1+0x210], R20 ;  /* 0x0002101401007387 */ /* 0x0203e20000100c00 */
[----:B------:R-:W-:-:S03]  /*0a70*/  IADD3 R16, P2, PT, R7, UR6, RZ ;  /* 0x0000000607107c10 */ /* 0x000fc6000ff5e0ff */
[----:B------:R-:W-:Y:S01]  /*0a80*/  IMAD.X R7, RZ, RZ, UR7, P6 ;  /* 0x00000007ff077e24 */ /* 0x000fe2000b0e06ff */
[----:B0-----:R-:W-:Y:S02]  /*0a90*/  IADD3 R8, P5, PT, R27, UR6, RZ ;  /* 0x000000061b087c10 */ /* 0x001fe4000ffbe0ff */
[----:B------:R-:W-:Y:S02]  /*0aa0*/  IADD3 R10, P0, PT, R26, UR6, RZ ;  /* 0x000000061a0a7c10 */ /* 0x000fe4000ff1e0ff */
[----:B-1----:R-:W-:Y:S02]  /*0ab0*/  LOP3.LUT R20, R5, 0x3fff8, RZ, 0xc0, !PT ;  /* 0x0003fff805147812 */ /* 0x002fe400078ec0ff */
[----:B------:R-:W-:Y:S01]  /*0ac0*/  LOP3.LUT R22, R4, 0x3fff8, RZ, 0xc0, !PT ;  /* 0x0003fff804167812 */ /* 0x000fe200078ec0ff */
[----:B------:R-:W-:Y:S01]  /*0ad0*/  IMAD.X R17, RZ, RZ, UR7, P2 ;  /* 0x00000007ff117e24 */ /* 0x000fe200090e06ff */
[----:B------:R-:W-:Y:S01]  /*0ae0*/  IADD3 R4, P1, PT, R29, UR6, RZ ;  /* 0x000000061d047c10 */ /* 0x000fe2000ff3e0ff */
[----:B------:R-:W-:Y:S01]  /*0af0*/  IMAD.X R9, RZ, RZ, UR7, P5 ;  /* 0x00000007ff097e24 */ /* 0x000fe2000a8e06ff */
[----:B------:R-:W-:Y:S01]  /*0b00*/  IADD3 R20, P6, PT, R20, UR6, RZ ;  /* 0x0000000614147c10 */ /* 0x000fe2000ffde0ff */
[----:B------:R0:W-:Y:S01]  /*0b10*/  STL.128 [R1+0x1f0], R12 ;  /* 0x0001f00c01007387 */ /* 0x0001e20000100c00 */
        /* <DEDUP_REMOVED lines=9> */
[----:B------:R-:W2:Y:S01]  /*0bb0*/  LDG.E.64 R10, desc[UR4][R10.64] ;  /* 0x000000040a0a7981 */ /* 0x000ea2000c1e1b00 */
[----:B0-----:R-:W-:-:S03]  /*0bc0*/  IADD3 R12, P4, PT, R25, UR6, RZ ;  /* 0x00000006190c7c10 */ /* 0x001fc6000ff9e0ff */
[----:B------:R-:W3:Y:S01]  /*0bd0*/  LDG.E.64 R6, desc[UR4][R6.64] ;  /* 0x0000000406067981 */ /* 0x000ee2000c1e1b00 */
[----:B------:R-:W-:-:S03]  /*0be0*/  IADD3 R14, P3, PT, R24, UR6, RZ ;  /* 0x00000006180e7c10 */ /* 0x000fc6000ff7e0ff */
[----:B------:R-:W4:Y:S01]  /*0bf0*/  LDG.E.64 R20, desc[UR4][R20.64] ;  /* 0x0000000414147981 */ /* 0x000f22000c1e1b00 */
[----:B------:R-:W-:-:S03]  /*0c00*/  IMAD.X R13, RZ, RZ, UR7, P4 ;  /* 0x00000007ff0d7e24 */ /* 0x000fc6000a0e06ff */
[----:B------:R-:W4:Y:S01]  /*0c10*/  LDG.E.64 R22, desc[UR4][R22.64] ;  /* 0x0000000416167981 */ /* 0x000f22000c1e1b00 */
[----:B------:R-:W-:-:S03]  /*0c20*/  IMAD.X R15, RZ, RZ, UR7, P3 ;  /* 0x00000007ff0f7e24 */ /* 0x000fc600098e06ff */
[----:B------:R-:W5:Y:S04]  /*0c30*/  LDG.E.64 R16, desc[UR4][R16.64] ;  /* 0x0000000410107981 */ /* 0x000f68000c1e1b00 */
[----:B------:R-:W5:Y:S04]  /*0c40*/  LDG.E.64 R18, desc[UR4][R18.64] ;  /* 0x0000000412127981 */ /* 0x000f68000c1e1b00 */
[----:B------:R-:W5:Y:S04]  /*0c50*/  LDG.E.64 R12, desc[UR4][R12.64] ;  /* 0x000000040c0c7981 */ /* 0x000f68000c1e1b00 */
[----:B------:R-:W5:Y:S01]  /*0c60*/  LDG.E.64 R14, desc[UR4][R14.64] ;  /* 0x000000040e0e7981 */ /* 0x000f62000c1e1b00 */
[----:B------:R-:W-:Y:S01]  /*0c70*/  SHF.R.U64 R2, R2, 0xc, R3 ;  /* 0x0000000c02027819 */ /* 0x000fe20000001203 */
[----:B------:R-:W-:-:S02]  /*0c80*/  VIADD R24, R0, 0x130 ;  /* 0x0000013000187836 */ /* 0x000fc40000000000 */
[----:B------:R-:W-:Y:S01]  /*0c90*/  VIADD R3, R0, 0x138 ;  /* 0x0000013800037836 */ /* 0x000fe20000000000 */
[----:B------:R-:W-:Y:S01]  /*0ca0*/  LOP3.LUT R27, R2, 0x3fff8, RZ, 0xc0, !PT ;  /* 0x0003fff8021b7812 */ /* 0x000fe200078ec0ff */
[----:B------:R-:W-:Y:S01]  /*0cb0*/  VIADD R26, R0, 0x120 ;  /* 0x00000120001a7836 */ /* 0x000fe20000000000 */
[----:B------:R-:W-:Y:S01]  /*0cc0*/  LOP3.LUT R2, R2, 0xfffffff8, RZ, 0xc0, !PT ;  /* 0xfffffff802027812 */ /* 0x000fe200078ec0ff */
[----:B------:R-:W-:Y:S01]  /*0cd0*/  VIADD R25, R0, 0x128 ;  /* 0x0000012800197836 */ /* 0x000fe20000000000 */
[----:B------:R-:W-:Y:S04]  /*0ce0*/  STL.64 [R1+0x268], RZ ;  /* 0x000268ff01007387 */ /* 0x000fe80000100a00 */
[----:B--2---:R0:W-:Y:S04]  /*0cf0*/  STL.128 [R1+0x230], R8 ;  /* 0x0002300801007387 */ /* 0x0041e80000100c00 */
[----:B---3--:R1:W-:Y:S04]  /*0d00*/  STL.128 [R1+0x220], R4 ;  /* 0x0002200401007387 */ /* 0x0083e80000100c00 */
[----:B----4-:R2:W-:Y:S01]  /*0d10*/  STL.128 [R1+0x260], R20 ;  /* 0x0002601401007387 */ /* 0x0105e20000100c00 */
[----:B0-----:R-:W-:-:S02]  /*0d20*/  LOP3.LUT R8, R24, 0x3fff8, RZ, 0xc0, !PT ;  /* 0x0003fff818087812 */ /* 0x001fc400078ec0ff */
[----:B------:R-:W-:Y:S02]  /*0d30*/  LOP3.LUT R10, R3, 0x3fff8, RZ, 0xc0, !PT ;  /* 0x0003fff8030a7812 */ /* 0x000fe400078ec0ff */
[----:B-1----:R-:W-:Y:S02]  /*0d40*/  LOP3.LUT R4, R26, 0x3fff8, RZ, 0xc0, !PT ;  /* 0x0003fff81a047812 */ /* 0x002fe400078ec0ff */
[----:B------:R-:W-:Y:S01]  /*0d50*/  LOP3.LUT R6, R25, 0x3fff8, RZ, 0xc0, !PT ;  /* 0x0003fff819067812 */ /* 0x000fe200078ec0ff */
[----:B-----5:R0:W-:Y:S01]  /*0d60*/  STL.128 [R1+0x250], R16 ;  /* 0x0002501001007387 */ /* 0x0201e20000100c00 */
[----:B------:R-:W-:Y:S02]  /*0d70*/  IADD3 R8, P5, PT, R8, UR6, RZ ;  /* 0x0000000608087c10 */ /* 0x000fe4000ffbe0ff */
[----:B------:R-:W-:Y:S01]  /*0d80*/  IADD3 R10, P1, PT, R10, UR6, RZ ;  /* 0x000000060a0a7c10 */ /* 0x000fe2000ff3e0ff */
[C---:B--2---:R-:W-:Y:S02]  /*0d90*/  VIADD R20, R2.reuse, 0x20 ;  /* 0x0000002002147836 */ /* 0x044fe40000000000 */
[----:B------:R-:W-:Y:S01]  /*0da0*/  VIADD R22, R2, 0x28 ;  /* 0x0000002802167836 */ /* 0x000fe20000000000 */
[----:B------:R-:W-:-:S02]  /*0db0*/  IADD3 R4, P2, PT, R4, UR6, RZ ;  /* 0x0000000604047c10 */ /* 0x000fc4000ff5e0ff */
[----:B------:R-:W-:Y:S01]  /*0dc0*/  IADD3 R6, P6, PT, R6, UR6, RZ ;  /* 0x0000000606067c10 */ /* 0x000fe2000ffde0ff */
[----:B------:R-:W-:Y:S01]  /*0dd0*/  IMAD.X R9, RZ, RZ, UR7, P5 ;  /* 0x00000007ff097e24 */ /* 0x000fe2000a8e06ff */
[----:B------:R-:W-:Y:S01]  /*0de0*/  LOP3.LUT R20, R20, 0x3fff8, RZ, 0xc0, !PT ;  /* 0x0003fff814147812 */ /* 0x000fe200078ec0ff */
[----:B------:R-:W-:Y:S01]  /*0df0*/  IMAD.X R11, RZ, RZ, UR7, P1 ;  /* 0x00000007ff0b7e24 */ /* 0x000fe200088e06ff */
[----:B------:R-:W-:Y:S01]  /*0e00*/  LOP3.LUT R22, R22, 0x3fff8, RZ, 0xc0, !PT ;  /* 0x0003fff816167812 */ /* 0x000fe200078ec0ff */
[C---:B0-----:R-:W-:Y:S01]  /*0e10*/  VIADD R16, R2.reuse, 0x10 ;  /* 0x0000001002107836 */ /* 0x041fe20000000000 */
[----:B------:R0:W-:Y:S01]  /*0e20*/  STL.128 [R1+0x240], R12 ;  /* 0x0002400c01007387 */ /* 0x0001e20000100c00 */
[C---:B------:R-:W-:Y:S02]  /*0e30*/  VIADD R18, R2.reuse, 0x18 ;  /* 0x0000001802127836 */ /* 0x040fe40000000000 */
[----:B------:R-:W-:Y:S01]  /*0e40*/  VIADD R24, R2, 0x30 ;  /* 0x0000003002187836 */ /* 0x000fe20000000000 */
[----:B------:R-:W-:Y:S01]  /*0e50*/  LOP3.LUT R16, R16, 0x3fff8, RZ, 0xc0, !PT ;  /* 0x0003fff810107812 */ /* 0x000fe200078ec0ff */
[----:B------:R-:W-:Y:S01]  /*0e60*/  VIADD R26, R2, 0x38 ;  /* 0x00000038021a7836 */ /* 0x000fe20000000000 */
[----:B------:R-:W-:Y:S01]  /*0e70*/  LOP3.LUT R18, R18, 0x3fff8, RZ, 0xc0, !PT ;  /* 0x0003fff812127812 */ /* 0x000fe200078ec0ff */
[----:B------:R-:W-:Y:S01]  /*0e80*/  IMAD.X R5, RZ, RZ, UR7, P2 ;  /* 0x00000007ff057e24 */ /* 0x000fe200090e06ff */
[----:B------:R-:W-:Y:S01]  /*0e90*/  IADD3 R20, P2, PT, R20, UR6, RZ ;  /* 0x0000000614147c10 */ /* 0x000fe2000ff5e0ff */
[----:B------:R-:W-:Y:S01]  /*0ea0*/  IMAD.X R7, RZ, RZ, UR7, P6 ;  /* 0x00000007ff077e24 */ /* 0x000fe2000b0e06ff */
[----:B------:R-:W-:Y:S01]  /*0eb0*/  IADD3 R22, P6, PT, R22, UR6, RZ ;  /* 0x0000000616167c10 */ /* 0x000fe2000ffde0ff */
[----:B------:R-:W2:Y:S01]  /*0ec0*/  LDG.E.64 R8, desc[UR4][R8.64] ;  /* 0x0000000408087981 */ /* 0x000ea2000c1e1b00 */
[----:B------:R-:W-:-:S03]  /*0ed0*/  LOP3.LUT R24, R24, 0x3fff8, RZ, 0xc0, !PT ;  /* 0x0003fff818187812 */ /* 0x000fc600078ec0ff */
[----:B------:R-:W2:Y:S01]  /*0ee0*/  LDG.E.64 R10, desc[UR4][R10.64] ;  /* 0x000000040a0a7981 */ /* 0x000ea2000c1e1b00 */
[----:B0-----:R-:W-:Y:S01]  /*0ef0*/  VIADD R14, R2, 0x8 ;  /* 0x00000008020e7836 */ /* 0x001fe20000000000 */
[----:B------:R-:W-:Y:S02]  /*0f00*/  IADD3 R12, P0, PT, R27, UR6, RZ ;  /* 0x000000061b0c7c10 */ /* 0x000fe4000ff1e0ff */
[----:B------:R-:W-:Y:S02]  /*0f10*/  LOP3.LUT R26, R26, 0x3fff8, RZ, 0xc0, !PT ;  /* 0x0003fff81a1a7812 */ /* 0x000fe400078ec0ff */
[----:B------:R-:W-:Y:S02]  /*0f20*/  IADD3 R16, P4, PT, R16, UR6, RZ ;  /* 0x0000000610107c10 */ /* 0x000fe4000ff9e0ff */
[----:B------:R-:W-:Y:S01]  /*0f30*/  IADD3 R18, P3, PT, R18, UR6, RZ ;  /* 0x0000000612127c10 */ /* 0x000fe2000ff7e0ff */
[----:B------:R-:W-:Y:S01]  /*0f40*/  IMAD.X R21, RZ, RZ, UR7, P2 ;  /* 0x00000007ff157e24 */ /* 0x000fe200090e06ff */
[----:B------:R-:W-:Y:S01]  /*0f50*/  LOP3.LUT R14, R14, 0x3fff8, RZ, 0xc0, !PT ;  /* 0x0003fff80e0e7812 */ /* 0x000fe200078ec0ff */
[----:B------:R-:W-:Y:S01]  /*0f60*/  IMAD.X R23, RZ, RZ, UR7, P6 ;  /* 0x00000007ff177e24 */ /* 0x000fe2000b0e06ff */
[----:B------:R-:W3:Y:S01]  /*0f70*/  LDG.E.64 R4, desc[UR4][R4.64] ;  /* 0x0000000404047981 */ /* 0x000ee2000c1e1b00 */
[----:B------:R-:W-:Y:S01]  /*0f80*/  IMAD.X R13, RZ, RZ, UR7, P0 ;  /* 0x00000007ff0d7e24 */ /* 0x000fe200080e06ff */
[----:B------:R-:W-:-:S02]  /*0f90*/  IADD3 R24, P5, PT, R24, UR6, RZ ;  /* 0x0000000618187c10 */ /* 0x000fc4000ffbe0ff */
[----:B------:R-:W3:Y:S01]  /*0fa0*/  LDG.E.64 R6, desc[UR4][R6.64] ;  /* 0x0000000406067981 */ /* 0x000ee2000c1e1b00 */
[----:B------:R-:W-:Y:S01]  /*0fb0*/  IADD3 R26, P1, PT, R26, UR6, RZ ;  /* 0x000000061a1a7c10 */ /* 0x000fe2000ff3e0ff */
[----:B------:R-:W-:Y:S01]  /*0fc0*/  IMAD.X R17, RZ, RZ, UR7, P4 ;  /* 0x00000007ff117e24 */ /* 0x000fe2000a0e06ff */
[----:B------:R-:W-:Y:S01]  /*0fd0*/  IADD3 R14, P0, PT, R14, UR6, RZ ;  /* 0x000000060e0e7c10 */ /* 0x000fe2000ff1e0ff */
[----:B------:R-:W-:Y:S01]  /*0fe0*/  IMAD.X R19, RZ, RZ, UR7, P3 ;  /* 0x00000007ff137e24 */ /* 0x000fe200098e06ff */
[----:B------:R-:W4:Y:S01]  /*0ff0*/  LDG.E.64 R20, desc[UR4][R20.64] ;  /* 0x0000000414147981 */ /* 0x000f22000c1e1b00 */
[----:B------:R-:W-:Y:S02]  /*1000*/  IMAD.X R25, RZ, RZ, UR7, P5 ;  /* 0x00000007ff197e24 */ /* 0x000fe4000a8e06ff */
[----:B------:R-:W-:Y:S01]  /*1010*/  IMAD.X R27, RZ, RZ, UR7, P1 ;  /* 0x00000007ff1b7e24 */ /* 0x000fe200088e06ff */
[----:B------:R-:W4:Y:S01]  /*1020*/  LDG.E.64 R22, desc[UR4][R22.64] ;  /* 0x0000000416167981 */ /* 0x000f22000c1e1b00 */
[----:B------:R-:W-:-:S03]  /*1030*/  IMAD.X R15, RZ, RZ, UR7, P0 ;  /* 0x00000007ff0f7e24 */ /* 0x000fc600080e06ff */
[----:B------:R-:W5:Y:S04]  /*1040*/  LDG.E.64 R16, desc[UR4][R16.64] ;  /* 0x0000000410107981 */ /* 0x000f68000c1e1b00 */
[----:B------:R-:W5:Y:S04]  /*1050*/  LDG.E.64 R18, desc[UR4][R18.64] ;  /* 0x0000000412127981 */ /* 0x000f68000c1e1b00 */
[----:B------:R-:W5:Y:S04]  /*1060*/  LDG.E.64 R24, desc[UR4][R24.64] ;  /* 0x0000000418187981 */ /* 0x000f68000c1e1b00 */
[----:B------:R-:W5:Y:S04]  /*1070*/  LDG.E.64 R26, desc[UR4][R26.64] ;  /* 0x000000041a1a7981 */ /* 0x000f68000c1e1b00 */
[----:B------:R-:W5:Y:S04]  /*1080*/  LDG.E.64 R12, desc[UR4][R12.64] ;  /* 0x000000040c0c7981 */ /* 0x000f68000c1e1b00 */
[----:B------:R-:W5:Y:S01]  /*1090*/  LDG.E.64 R14, desc[UR4][R14.64] ;  /* 0x000000040e0e7981 */ /* 0x000f62000c1e1b00 */
[----:B------:R-:W-:-:S03]  /*10a0*/  VIADD R29, R2, 0x58 ;  /* 0x00000058021d7836 */ /* 0x000fc60000000000 */
[----:B------:R-:W-:Y:S04]  /*10b0*/  STL.128 [R1+0x280], RZ ;  /* 0x000280ff01007387 */ /* 0x000fe80000100c00 */
[----:B------:R-:W-:Y:S01]  /*10c0*/  STL.128 [R1+0x270], RZ ;  /* 0x000270ff01007387 */ /* 0x000fe20000100c00 */
[----:B------:R-:W-:Y:S01]  /*10d0*/  LOP3.LUT R29, R29, 0x3fff8, RZ, 0xc0, !PT ;  /* 0x0003fff81d1d7812 */ /* 0x000fe200078ec0ff */
[C---:B------:R-:W-:Y:S02]  /*10e0*/  VIADD R28, R2.reuse, 0x60 ;  /* 0x00000060021c7836 */ /* 0x040fe40000000000 */
[----:B------:R-:W-:-:S03]  /*10f0*/  VIADD R3, R2, 0x88 ;  /* 0x0000008802037836 */ /* 0x000fc60000000000 */
[----:B------:R-:W-:Y:S02]  /*1100*/  LOP3.LUT R28, R28, 0x3fff8, RZ, 0xc0, !PT ;  /* 0x0003fff81c1c7812 */ /* 0x000fe400078ec0ff */
[----:B------:R-:W-:Y:S01]  /*1110*/  LOP3.LUT R3, R3, 0x3fff8, RZ, 0xc0, !PT ;  /* 0x0003fff803037812 */ /* 0x000fe200078ec0ff */
[----:B--2---:R0:W-:Y:S02]  /*1120*/  STL.128 [R1+0x280], R8 ;  /* 0x0002800801007387 */ /* 0x0041e40000100c00 */
[C---:B0-----:R-:W-:Y:S02]  /*1130*/  VIADD R10, R2.reuse, 0x40 ;  /* 0x00000040020a7836 */ /* 0x041fe40000000000 */
[----:B---3--:R0:W-:Y:S01]  /*1140*/  STL.128 [R1+0x270], R4 ;  /* 0x0002700401007387 */ /* 0x0081e20000100c00 */
[C---:B------:R-:W-:Y:S02]  /*1150*/  VIADD R8, R2.reuse, 0x50 ;  /* 0x0000005002087836 */ /* 0x040fe40000000000 */
[----:B------:R-:W-:Y:S01]  /*1160*/  VIADD R9, R2, 0x48 ;  /* 0x0000004802097836 */ /* 0x000fe20000000000 */
[----:B------:R-:W-:-:S02]  /*1170*/  LOP3.LUT R10, R10, 0x3fff8, RZ, 0xc0, !PT ;  /* 0x0003fff80a0a7812 */ /* 0x000fc400078ec0ff */
[----:B------:R-:W-:Y:S01]  /*1180*/  LOP3.LUT R8, R8, 0x3fff8, RZ, 0xc0, !PT ;  /* 0x0003fff808087812 */ /* 0x000fe200078ec0ff */
[----:B----4-:R1:W-:Y:S01]  /*1190*/  STL.128 [R1+0x20], R20 ;  /* 0x0000201401007387 */ /* 0x0103e20000100c00 */
[----:B------:R-:W-:Y:S01]  /*11a0*/  LOP3.LUT R9, R9, 0x3fff8, RZ, 0xc0, !PT ;  /* 0x0003fff809097812 */ /* 0x000fe200078ec0ff */
[C---:B0-----:R-:W-:Y:S02]  /*11b0*/  VIADD R4, R2.reuse, 0x80 ;  /* 0x0000008002047836 */ /* 0x041fe40000000000 */
[C---:B------:R-:W-:Y:S02]  /*11c0*/  VIADD R6, R2.reuse, 0x70 ;  /* 0x0000007002067836 */ /* 0x040fe40000000000 */
[C---:B------:R-:W-:Y:S01]  /*11d0*/  VIADD R7, R2.reuse, 0x68 ;  /* 0x0000006802077836 */ /* 0x040fe20000000000 */
[----:B-----5:R0:W-:Y:S01]  /*11e0*/  STL.128 [R1+0x10], R16 ;  /* 0x0000101001007387 */ /* 0x0201e20000100c00 */
[----:B------:R-:W-:Y:S01]  /*11f0*/  VIADD R5, R2, 0x78 ;  /* 0x0000007802057836 */ /* 0x000fe20000000000 */
[----:B-1----:R-:W-:-:S02]  /*1200*/  LOP3.LUT R20, R4, 0x3fff8, RZ, 0xc0, !PT ;  /* 0x0003fff804147812 */ /* 0x002fc400078ec0ff */
[----:B------:R-:W-:Y:S02]  /*1210*/  IADD3 R4, P3, PT, R10, UR6, RZ ;  /* 0x000000060a047c10 */ /* 0x000fe4000ff7e0ff */
[----:B------:R-:W-:Y:S02]  /*1220*/  IADD3 R8, P6, PT, R8, UR6, RZ ;  /* 0x0000000608087c10 */ /* 0x000fe4000ffde0ff */
[----:B------:R-:W-:Y:S02]  /*1230*/  IADD3 R10, P5, PT, R29, UR6, RZ ;  /* 0x000000061d0a7c10 */ /* 0x000fe4000ffbe0ff */
[----:B------:R-:W-:Y:S01]  /*1240*/  LOP3.LUT R7, R7, 0x3fff8, RZ, 0xc0, !PT ;  /* 0x0003fff807077812 */ /* 0x000fe200078ec0ff */
[----:B------:R1:W-:Y:S01]  /*1250*/  STL.128 [R1+0x30], R24 ;  /* 0x0000301801007387 */ /* 0x0003e20000100c00 */
[----:B0-----:R-:W-:Y:S02]  /*1260*/  LOP3.LUT R16, R6, 0x3fff8, RZ, 0xc0, !PT ;  /* 0x0003fff806107812 */ /* 0x001fe400078ec0ff */
[----:B------:R-:W-:Y:S01]  /*1270*/  IADD3 R6, P2, PT, R9, UR6, RZ ;  /* 0x0000000609067c10 */ /* 0x000fe2000ff5e0ff */
[----:B------:R0:W-:Y:S01]  /*1280*/  STL.128 [R1], R12 ;  /* 0x0000000c01007387 */ /* 0x0001e20000100c00 */
[----:B------:R-:W-:Y:S01]  /*1290*/  LOP3.LUT R18, R5, 0x3fff8, RZ, 0xc0, !PT ;  /* 0x0003fff805127812 */ /* 0x000fe200078ec0ff */
[----:B------:R-:W-:-:S02]  /*12a0*/  IMAD.X R9, RZ, RZ, UR7, P6 ;  /* 0x00000007ff097e24 */ /* 0x000fc4000b0e06ff */
[----:B------:R-:W-:Y:S01]  /*12b0*/  IMAD.X R11, RZ, RZ, UR7, P5 ;  /* 0x00000007ff0b7e24 */ /* 0x000fe2000a8e06ff */
[----:B------:R-:W-:Y:S01]  /*12c0*/  IADD3 R16, P4, PT, R16, UR6, RZ ;  /* 0x0000000610107c10 */ /* 0x000fe2000ff9e0ff */
[----:B------:R-:W-:Y:S02]  /*12d0*/  IMAD.X R5, RZ, RZ, UR7, P3 ;  /* 0x00000007ff057e24 */ /* 0x000fe400098e06ff */
[C---:B-1----:R-:W-:Y:S02]  /*12e0*/  VIADD R24, R2.reuse, 0x90 ;  /* 0x0000009002187836 */ /* 0x042fe40000000000 */
[----:B------:R-:W-:Y:S01]  /*12f0*/  VIADD R26, R2, 0x98 ;  /* 0x00000098021a7836 */ /* 0x000fe20000000000 */
[----:B------:R-:W-:Y:S01]  /*1300*/  IADD3 R18, P3, PT, R18, UR6, RZ ;  /* 0x0000000612127c10 */ /* 0x000fe2000ff7e0ff */
[----:B------:R-:W2:Y:S01]  /*1310*/  LDG.E.64 R8, desc[UR4][R8.64] ;  /* 0x0000000408087981 */ /* 0x000ea2000c1e1b00 */
[----:B------:R-:W-:Y:S02]  /*1320*/  IADD3 R22, P6, PT, R3, UR6, RZ ;  /* 0x0000000603167c10 */ /* 0x000fe4000ffde0ff */
[----:B0-----:R-:W-:Y:S01]  /*1330*/  IADD3 R14, P0, PT, R7, UR6, RZ ;  /* 0x00000006070e7c10 */ /* 0x001fe2000ff1e0ff */
[----:B------:R-:W-:Y:S01]  /*1340*/  IMAD.X R7, RZ, RZ, UR7, P2 ;  /* 0x00000007ff077e24 */ /* 0x000fe200090e06ff */
[----:B------:R-:W-:Y:S01]  /*1350*/  IADD3 R12, P1, PT, R28, UR6, RZ ;  /* 0x000000061c0c7c10 */ /* 0x000fe2000ff3e0ff */
[----:B------:R-:W2:Y:S01]  /*1360*/  LDG.E.64 R10, desc[UR4][R10.64] ;  /* 0x000000040a0a7981 */ /* 0x000ea2000c1e1b00 */
[----:B------:R-:W-:-:S02]  /*1370*/  IADD3 R20, P2, PT, R20, UR6, RZ ;  /* 0x0000000614147c10 */ /* 0x000fc4000ff5e0ff */
[----:B------:R-:W-:Y:S01]  /*1380*/  LOP3.LUT R24, R24, 0x3fff8, RZ, 0xc0, !PT ;  /* 0x0003fff818187812 */ /* 0x000fe200078ec0ff */
[----:B------:R-:W-:Y:S01]  /*1390*/  IMAD.X R17, RZ, RZ, UR7, P4 ;  /* 0x00000007ff117e24 */ /* 0x000fe2000a0e06ff */
[----:B------:R-:W-:Y:S01]  /*13a0*/  LOP3.LUT R26, R26, 0x3fff8, RZ, 0xc0, !PT ;  /* 0x0003fff81a1a7812 */ /* 0x000fe200078ec0ff */
[----:B------:R-:W-:Y:S01]  /*13b0*/  IMAD.X R13, RZ, RZ, UR7, P1 ;  /* 0x00000007ff0d7e24 */ /* 0x000fe200088e06ff */
[----:B------:R-:W-:Y:S01]  /*13c0*/  IADD3 R24, P5, PT, R24, UR6, RZ ;  /* 0x0000000618187c10 */ /* 0x000fe2000ffbe0ff */
[----:B------:R-:W-:Y:S01]  /*13d0*/  IMAD.X R19, RZ, RZ, UR7, P3 ;  /* 0x00000007ff137e24 */ /* 0x000fe200098e06ff */
[----:B------:R-:W-:Y:S01]  /*13e0*/  IADD3 R26, P1, PT, R26, UR6, RZ ;  /* 0x000000061a1a7c10 */ /* 0x000fe2000ff3e0ff */
[----:B------:R-:W-:Y:S01]  /*13f0*/  IMAD.X R21, RZ, RZ, UR7, P2 ;  /* 0x00000007ff157e24 */ /* 0x000fe200090e06ff */
[----:B------:R-:W3:Y:S01]  /*1400*/  LDG.E.64 R4, desc[UR4][R4.64] ;  /* 0x0000000404047981 */ /* 0x000ee2000c1e1b00 */
[----:B------:R-:W-:-:S03]  /*1410*/  IMAD.X R23, RZ, RZ, UR7, P6 ;  /* 0x00000007ff177e24 */ /* 0x000fc6000b0e06ff */
[----:B------:R-:W3:Y:S01]  /*1420*/  LDG.E.64 R6, desc[UR4][R6.64] ;  /* 0x0000000406067981 */ /* 0x000ee2000c1e1b00 */
[----:B------:R-:W-:Y:S02]  /*1430*/  IMAD.X R15, RZ, RZ, UR7, P0 ;  /* 0x00000007ff0f7e24 */ /* 0x000fe400080e06ff */
[----:B------:R-:W-:Y:S01]  /*1440*/  IMAD.X R25, RZ, RZ, UR7, P5 ;  /* 0x00000007ff197e24 */ /* 0x000fe2000a8e06ff */
[----:B------:R-:W4:Y:S01]  /*1450*/  LDG.E.64 R16, desc[UR4][R16.64] ;  /* 0x0000000410107981 */ /* 0x000f22000c1e1b00 */
[----:B------:R-:W-:-:S03]  /*1460*/  IMAD.X R27, RZ, RZ, UR7, P1 ;  /* 0x00000007ff1b7e24 */ /* 0x000fc600088e06ff */
[----:B------:R-:W4:Y:S04]  /*1470*/  LDG.E.64 R18, desc[UR4][R18.64] ;  /* 0x0000000412127981 */ /* 0x000f28000c1e1b00 */
[----:B------:R-:W5:Y:S04]  /*1480*/  LDG.E.64 R20, desc[UR4][R20.64] ;  /* 0x0000000414147981 */ /* 0x000f68000c1e1b00 */
[----:B------:R-:W5:Y:S04]  /*1490*/  LDG.E.64 R22, desc[UR4][R22.64] ;  /* 0x0000000416167981 */ /* 0x000f68000c1e1b00 */
[----:B------:R-:W5:Y:S04]  /*14a0*/  LDG.E.64 R12, desc[UR4][R12.64] ;  /* 0x000000040c0c7981 */ /* 0x000f68000c1e1b00 */
[----:B------:R-:W5:Y:S04]  /*14b0*/  LDG.E.64 R14, desc[UR4][R14.64] ;  /* 0x000000040e0e7981 */ /* 0x000f68000c1e1b00 */
[----:B------:R-:W5:Y:S04]  /*14c0*/  LDG.E.64 R24, desc[UR4][R24.64] ;  /* 0x0000000418187981 */ /* 0x000f68000c1e1b00 */
[----:B------:R-:W5:Y:S01]  /*14d0*/  LDG.E.64 R26, desc[UR4][R26.64] ;  /* 0x000000041a1a7981 */ /* 0x000f62000c1e1b00 */
[----:B------:R-:W-:-:S02]  /*14e0*/  VIADD R29, R2, 0xb8 ;  /* 0x000000b8021d7836 */ /* 0x000fc40000000000 */
[----:B------:R-:W-:-:S03]  /*14f0*/  VIADD R28, R2, 0xc0 ;  /* 0x000000c0021c7836 */ /* 0x000fc60000000000 */
[----:B------:R-:W-:Y:S01]  /*1500*/  LOP3.LUT R29, R29, 0x3fff8, RZ, 0xc0, !PT ;  /* 0x0003fff81d1d7812 */ /* 0x000fe200078ec0ff */
[----:B------:R-:W-:Y:S01]  /*1510*/  VIADD R3, R2, 0xe8 ;  /* 0x000000e802037836 */ /* 0x000fe20000000000 */
[----:B------:R-:W-:-:S04]  /*1520*/  LOP3.LUT R28, R28, 0x3fff8, RZ, 0xc0, !PT ;  /* 0x0003fff81c1c7812 */ /* 0x000fc800078ec0ff */
[----:B------:R-:W-:Y:S01]  /*1530*/  LOP3.LUT R3, R3, 0x3fff8, RZ, 0xc0, !PT ;  /* 0x0003fff803037812 */ /* 0x000fe200078ec0ff */
[----:B--2---:R0:W-:Y:S02]  /*1540*/  STL.128 [R1+0x50], R8 ;  /* 0x0000500801007387 */ /* 0x0041e40000100c00 */
[C---:B0-----:R-:W-:Y:S02]  /*1550*/  VIADD R10, R2.reuse, 0xa0 ;  /* 0x000000a0020a7836 */ /* 0x041fe40000000000 */
[C---:B------:R-:W-:Y:S01]  /*1560*/  VIADD R9, R2.reuse, 0xa8 ;  /* 0x000000a802097836 */ /* 0x040fe20000000000 */
[----:B---3--:R0:W-:Y:S01]  /*1570*/  STL.128 [R1+0x40], R4 ;  /* 0x0000400401007387 */ /* 0x0081e20000100c00 */
[----:B------:R-:W-:Y:S01]  /*1580*/  VIADD R8, R2, 0xb0 ;  /* 0x000000b002087836 */ /* 0x000fe20000000000 */
[----:B------:R-:W-:Y:S02]  /*1590*/  LOP3.LUT R10, R10, 0x3fff8, RZ, 0xc0, !PT ;  /* 0x0003fff80a0a7812 */ /* 0x000fe400078ec0ff */
[----:B------:R-:W-:Y:S01]  /*15a0*/  LOP3.LUT R9, R9, 0x3fff8, RZ, 0xc0, !PT ;  /* 0x0003fff809097812 */ /* 0x000fe200078ec0ff */
[----:B----4-:R1:W-:Y:S01]  /*15b0*/  STL.128 [R1+0x70], R16 ;  /* 0x0000701001007387 */ /* 0x0103e20000100c00 */
[----:B------:R-:W-:-:S03]  /*15c0*/  LOP3.LUT R8, R8, 0x3fff8, RZ, 0xc0, !PT ;  /* 0x0003fff808087812 */ /* 0x000fc600078ec0ff */
[----:B-----5:R2:W-:Y:S01]  /*15d0*/  STL.128 [R1+0x80], R20 ;  /* 0x0000801401007387 */ /* 0x0205e20000100c00 */
[C---:B0-----:R-:W-:Y:S02]  /*15e0*/  VIADD R6, R2.reuse, 0xd0 ;  /* 0x000000d002067836 */ /* 0x041fe40000000000 */
[C---:B------:R-:W-:Y:S02]  /*15f0*/  VIADD R4, R2.reuse, 0xe0 ;  /* 0x000000e002047836 */ /* 0x040fe40000000000 */
[----:B------:R-:W-:Y:S01]  /*1600*/  VIADD R7, R2, 0xc8 ;  /* 0x000000c802077836 */ /* 0x000fe20000000000 */
[----:B-1----:R-:W-:Y:S01]  /*1610*/  LOP3.LUT R16, R6, 0x3fff8, RZ, 0xc0, !PT ;  /* 0x0003fff806107812 */ /* 0x002fe200078ec0ff */
[----:B------:R-:W-:Y:S01]  /*1620*/  VIADD R5, R2, 0xd8 ;  /* 0x000000d802057836 */ /* 0x000fe20000000000 */
[----:B------:R-:W-:Y:S02]  /*1630*/  IADD3 R6, P2, PT, R9, UR6, RZ ;  /* 0x0000000609067c10 */ /* 0x000fe4000ff5e0ff */
[----:B------:R-:W-:-:S02]  /*1640*/  LOP3.LUT R7, R7, 0x3fff8, RZ, 0xc0, !PT ;  /* 0x0003fff807077812 */ /* 0x000fc400078ec0ff */
[----:B--2---:R-:W-:Y:S02]  /*1650*/  LOP3.LUT R20, R4, 0x3fff8, RZ, 0xc0, !PT ;  /* 0x0003fff804147812 */ /* 0x004fe400078ec0ff */
[----:B------:R-:W-:Y:S02]  /*1660*/  IADD3 R4, P3, PT, R10, UR6, RZ ;  /* 0x000000060a047c10 */ /* 0x000fe4000ff7e0ff */
[----:B------:R-:W-:Y:S02]  /*1670*/  IADD3 R8, P6, PT, R8, UR6, RZ ;  /* 0x0000000608087c10 */ /* 0x000fe4000ffde0ff */
[----:B------:R-:W-:Y:S01]  /*1680*/  IADD3 R10, P5, PT, R29, UR6, RZ ;  /* 0x000000061d0a7c10 */ /* 0x000fe2000ffbe0ff */
[----:B------:R0:W-:Y:S01]  /*1690*/  STL.128 [R1+0x60], R12 ;  /* 0x0000600c01007387 */ /* 0x0001e20000100c00 */
[----:B------:R-:W-:Y:S01]  /*16a0*/  LOP3.LUT R18, R5, 0x3fff8, RZ, 0xc0, !PT ;  /* 0x0003fff805127812 */ /* 0x000fe200078ec0ff */
[----:B------:R-:W-:Y:S02]  /*16b0*/  IMAD.X R5, RZ, RZ, UR7, P3 ;  /* 0x00000007ff057e24 */ /* 0x000fe400098e06ff */
[----:B------:R1:W-:Y:S01]  /*16c0*/  STL.128 [R1+0x90], R24 ;  /* 0x0000901801007387 */ /* 0x0003e20000100c00 */
[----:B------:R-:W-:-:S02]  /*16d0*/  IMAD.X R9, RZ, RZ, UR7, P6 ;  /* 0x00000007ff097e24 */ /* 0x000fc4000b0e06ff */
[----:B------:R-:W-:Y:S01]  /*16e0*/  IMAD.X R11, RZ, RZ, UR7, P5 ;  /* 0x00000007ff0b7e24 */ /* 0x000fe2000a8e06ff */
[----:B------:R-:W-:Y:S01]  /*16f0*/  IADD3 R16, P4, PT, R16, UR6, RZ ;  /* 0x0000000610107c10 */ /* 0x000fe2000ff9e0ff */
[----:B------:R-:W2:Y:S01]  /*1700*/  LDG.E.64 R4, desc[UR4][R4.64] ;  /* 0x0000000404047981 */ /* 0x000ea2000c1e1b00 */
[----:B------:R-:W-:Y:S02]  /*1710*/  IADD3 R18, P3, PT, R18, UR6, RZ ;  /* 0x0000000612127c10 */ /* 0x000fe4000ff7e0ff */
[----:B0-----:R-:W-:Y:S01]  /*1720*/  IADD3 R14, P0, PT, R7, UR6, RZ ;  /* 0x00000006070e7c10 */ /* 0x001fe2000ff1e0ff */
[----:B------:R-:W-:Y:S02]  /*1730*/  IMAD.X R7, RZ, RZ, UR7, P2 ;  /* 0x00000007ff077e24 */ /* 0x000fe400090e06ff */
[C---:B-1----:R-:W-:Y:S02]  /*1740*/  VIADD R24, R2.reuse, 0xf0 ;  /* 0x000000f002187836 */ /* 0x042fe40000000000 */
[----:B------:R-:W-:Y:S01]  /*1750*/  VIADD R26, R2, 0xf8 ;  /* 0x000000f8021a7836 */ /* 0x000fe20000000000 */
[----:B------:R-:W-:Y:S01]  /*1760*/  IADD3 R12, P1, PT, R28, UR6, RZ ;  /* 0x000000061c0c7c10 */ /* 0x000fe2000ff3e0ff */
[----:B------:R-:W2:Y:S01]  /*1770*/  LDG.E.64 R6, desc[UR4][R6.64] ;  /* 0x0000000406067981 */ /* 0x000ea2000c1e1b00 */
[----:B------:R-:W-:-:S02]  /*1780*/  LOP3.LUT R24, R24, 0x3fff8, RZ, 0xc0, !PT ;  /* 0x0003fff818187812 */ /* 0x000fc400078ec0ff */
[----:B------:R-:W-:Y:S01]  /*1790*/  LOP3.LUT R26, R26, 0x3fff8, RZ, 0xc0, !PT ;  /* 0x0003fff81a1a7812 */ /* 0x000fe200078ec0ff */
[----:B------:R-:W3:Y:S01]  /*17a0*/  LDG.E.64 R8, desc[UR4][R8.64] ;  /* 0x0000000408087981 */ /* 0x000ee2000c1e1b00 */
[----:B------:R-:W-:Y:S02]  /*17b0*/  IADD3 R20, P2, PT, R20, UR6, RZ ;  /* 0x0000000614147c10 */ /* 0x000fe4000ff5e0ff */
[----:B------:R-:W-:Y:S01]  /*17c0*/  IADD3 R22, P6, PT, R3, UR6, RZ ;  /* 0x0000000603167c10 */ /* 0x000fe2000ffde0ff */
[----:B------:R-:W3:Y:S01]  /*17d0*/  LDG.E.64 R10, desc[UR4][R10.64] ;  /* 0x000000040a0a7981 */ /* 0x000ee2000c1e1b00 */
[----:B------:R-:W-:Y:S01]  /*17e0*/  IMAD.X R13, RZ, RZ, UR7, P1 ;  /* 0x00000007ff0d7e24 */ /* 0x000fe200088e06ff */
[----:B------:R-:W-:Y:S01]  /*17f0*/  IADD3 R24, P5, PT, R24, UR6, RZ ;  /* 0x0000000618187c10 */ /* 0x000fe2000ffbe0ff */
[----:B------:R-:W-:Y:S01]  /*1800*/  IMAD.X R15, RZ, RZ, UR7, P0 ;  /* 0x00000007ff0f7e24 */ /* 0x000fe200080e06ff */
[----:B------:R-:W-:Y:S01]  /*1810*/  IADD3 R26, P1, PT, R26, UR6, RZ ;  /* 0x000000061a1a7c10 */ /* 0x000fe2000ff3e0ff */
[----:B------:R-:W-:-:S02]  /*1820*/  IMAD.X R17, RZ, RZ, UR7, P4 ;  /* 0x00000007ff117e24 */ /* 0x000fc4000a0e06ff */
[----:B------:R-:W-:Y:S01]  /*1830*/  IMAD.X R19, RZ, RZ, UR7, P3 ;  /* 0x00000007ff137e24 */ /* 0x000fe200098e06ff */
[----:B------:R-:W4:Y:S01]  /*1840*/  LDG.E.64 R12, desc[UR4][R12.64] ;  /* 0x000000040c0c7981 */ /* 0x000f22000c1e1b00 */
[----:B------:R-:W-:Y:S02]  /*1850*/  IMAD.X R21, RZ, RZ, UR7, P2 ;  /* 0x00000007ff157e24 */ /* 0x000fe400090e06ff */
[----:B------:R-:W-:Y:S01]  /*1860*/  IMAD.X R23, RZ, RZ, UR7, P6 ;  /* 0x00000007ff177e24 */ /* 0x000fe2000b0e06ff */
[----:B------:R-:W4:Y:S01]  /*1870*/  LDG.E.64 R14, desc[UR4][R14.64] ;  /* 0x000000040e0e7981 */ /* 0x000f22000c1e1b00 */
[----:B------:R-:W-:Y:S02]  /*1880*/  IMAD.X R25, RZ, RZ, UR7, P5 ;  /* 0x00000007ff197e24 */ /* 0x000fe4000a8e06ff */
[----:B------:R-:W-:Y:S01]  /*1890*/  IMAD.X R27, RZ, RZ, UR7, P1 ;  /* 0x00000007ff1b7e24 */ /* 0x000fe200088e06ff */
[----:B------:R-:W5:Y:S04]  /*18a0*/  LDG.E.64 R16, desc[UR4][R16.64] ;  /* 0x0000000410107981 */ /* 0x000f68000c1e1b00 */
[----:B------:R-:W5:Y:S04]  /*18b0*/  LDG.E.64 R18, desc[UR4][R18.64] ;  /* 0x0000000412127981 */ /* 0x000f68000c1e1b00 */
[----:B------:R-:W5:Y:S04]  /*18c0*/  LDG.E.64 R20, desc[UR4][R20.64] ;  /* 0x0000000414147981 */ /* 0x000f68000c1e1b00 */
[----:B------:R-:W5:Y:S04]  /*18d0*/  LDG.E.64 R22, desc[UR4][R22.64] ;  /* 0x0000000416167981 */ /* 0x000f68000c1e1b00 */
[----:B------:R-:W5:Y:S04]  /*18e0*/  LDG.E.64 R24, desc[UR4][R24.64] ;  /* 0x0000000418187981 */ /* 0x000f68000c1e1b00 */
[----:B------:R-:W5:Y:S01]  /*18f0*/  LDG.E.64 R26, desc[UR4][R26.64] ;  /* 0x000000041a1a7981 */ /* 0x000f62000c1e1b00 */
[----:B------:R-:W-:-:S02]  /*1900*/  VIADD R29, R2, 0x110 ;  /* 0x00000110021d7836 */ /* 0x000fc40000000000 */
[----:B------:R-:W-:Y:S02]  /*1910*/  VIADD R3, R0, 0x140 ;  /* 0x0000014000037836 */ /* 0x000fe40000000000 */
[----:B------:R-:W-:Y:S01]  /*1920*/  VIADD R28, R2, 0x118 ;  /* 0x00000118021c7836 */ /* 0x000fe20000000000 */
[----:B------:R-:W-:Y:S02]  /*1930*/  LOP3.LUT R29, R29, 0x3fff8, RZ, 0xc0, !PT ;  /* 0x0003fff81d1d7812 */ /* 0x000fe400078ec0ff */
[----:B------:R-:W-:Y:S02]  /*1940*/  LOP3.LUT R3, R3, 0x3fff8, RZ, 0xc0, !PT ;  /* 0x0003fff803037812 */ /* 0x000fe400078ec0ff */
[----:B------:R-:W-:Y:S01]  /*1950*/  LOP3.LUT R28, R28, 0x3fff8, RZ, 0xc0, !PT ;  /* 0x0003fff81c1c7812 */ /* 0x000fe200078ec0ff */
[----:B------:R-:W-:-:S05]  /*1960*/  VIADD R0, R0, 0x148 ;  /* 0x0000014800007836 */ /* 0x000fca0000000000 */
[----:B------:R-:W-:Y:S01]  /*1970*/  LOP3.LUT R0, R0, 0x3fff8, RZ, 0xc0, !PT ;  /* 0x0003fff800007812 */ /* 0x000fe200078ec0ff */
[----:B--2---:R0:W-:Y:S04]  /*1980*/  STL.128 [R1+0xa0], R4 ;  /* 0x0000a00401007387 */ /* 0x0041e80000100c00 */
[----:B---3--:R1:W-:Y:S01]  /*1990*/  STL.128 [R1+0xb0], R8 ;  /* 0x0000b00801007387 */ /* 0x0083e20000100c00 */
[C---:B0-----:R-:W-:Y:S02]  /*19a0*/  VIADD R4, R2.reuse, 0x138 ;  /* 0x0000013802047836 */ /* 0x041fe40000000000 */
[C---:B------:R-:W-:Y:S02]  /*19b0*/  VIADD R6, R2.reuse, 0x128 ;  /* 0x0000012802067836 */ /* 0x040fe40000000000 */
[----:B-1----:R-:W-:-:S02]  /*19c0*/  VIADD R9, R2, 0x100 ;  /* 0x0000010002097836 */ /* 0x002fc40000000000 */
[C---:B------:R-:W-:Y:S01]  /*19d0*/  VIADD R8, R2.reuse, 0x108 ;  /* 0x0000010802087836 */ /* 0x040fe20000000000 */
[----:B----4-:R0:W-:Y:S01]  /*19e0*/  STL.128 [R1+0xc0], R12 ;  /* 0x0000c00c01007387 */ /* 0x0101e20000100c00 */
[----:B------:R-:W-:Y:S01]  /*19f0*/  VIADD R7, R2, 0x120 ;  /* 0x0000012002077836 */ /* 0x000fe20000000000 */
[----:B------:R-:W-:Y:S02]  /*1a00*/  LOP3.LUT R9, R9, 0x3fff8, RZ, 0xc0, !PT ;  /* 0x0003fff809097812 */ /* 0x000fe400078ec0ff */
[----:B------:R-:W-:Y:S01]  /*1a10*/  LOP3.LUT R8, R8, 0x3fff8, RZ, 0xc0, !PT ;  /* 0x0003fff808087812 */ /* 0x000fe200078ec0ff */
[----:B-----5:R1:W-:Y:S01]  /*1a20*/  STL.128 [R1+0xd0], R16 ;  /* 0x0000d01001007387 */ /* 0x0203e20000100c00 */
[----:B------:R-:W-:Y:S01]  /*1a30*/  VIADD R5, R2, 0x130 ;  /* 0x0000013002057836 */ /* 0x000fe20000000000 */
[----:B------:R-:W-:Y:S02]  /*1a40*/  LOP3.LUT R7, R7, 0x3fff8, RZ, 0xc0, !PT ;  /* 0x0003fff807077812 */ /* 0x000fe400078ec0ff */
[----:B------:R2:W-:Y:S01]  /*1a50*/  STL.128 [R1+0xe0], R20 ;  /* 0x0000e01401007387 */ /* 0x0005e20000100c00 */
[----:B------:R-:W-:-:S02]  /*1a60*/  IADD3 R10, P5, PT, R28, UR6, RZ ;  /* 0x000000061c0a7c10 */ /* 0x000fc4000ffbe0ff */
[----:B0-----:R-:W-:Y:S02]  /*1a70*/  LOP3.LUT R14, R6, 0x3fff8, RZ, 0xc0, !PT ;  /* 0x0003fff8060e7812 */ /* 0x001fe400078ec0ff */
[----:B------:R-:W-:Y:S02]  /*1a80*/  IADD3 R6, P2, PT, R8, UR6, RZ ;  /* 0x0000000608067c10 */ /* 0x000fe4000ff5e0ff */
[----:B-1----:R-:W-:Y:S02]  /*1a90*/  LOP3.LUT R18, R4, 0x3fff8, RZ, 0xc0, !PT ;  /* 0x0003fff804127812 */ /* 0x002fe400078ec0ff */
[----:B------:R-:W-:Y:S01]  /*1aa0*/  IADD3 R4, P3, PT, R9, UR6, RZ ;  /* 0x0000000609047c10 */ /* 0x000fe2000ff7e0ff */
[C---:B--2---:R-:W-:Y:S01]  /*1ab0*/  VIADD R20, R2.reuse, 0x140 ;  /* 0x0000014002147836 */ /* 0x044fe20000000000 */
[----:B------:R-:W-:Y:S01]  /*1ac0*/  IADD3 R8, P6, PT, R29, UR6, RZ ;  /* 0x000000061d087c10 */ /* 0x000fe2000ffde0ff */
[----:B------:R-:W-:Y:S01]  /*1ad0*/  VIADD R22, R2, 0x148 ;  /* 0x0000014802167836 */ /* 0x000fe20000000000 */
[----:B------:R0:W-:Y:S01]  /*1ae0*/  STL.128 [R1+0xf0], R24 ;  /* 0x0000f01801007387 */ /* 0x0001e20000100c00 */
[----:B------:R-:W-:Y:S01]  /*1af0*/  LOP3.LUT R16, R5, 0x3fff8, RZ, 0xc0, !PT ;  /* 0x0003fff805107812 */ /* 0x000fe200078ec0ff */
[----:B------:R-:W-:Y:S01]  /*1b00*/  IMAD.X R5, RZ, RZ, UR7, P3 ;  /* 0x00000007ff057e24 */ /* 0x000fe200098e06ff */
[----:B------:R-:W-:Y:S01]  /*1b10*/  LOP3.LUT R20, R20, 0x3fff8, RZ, 0xc0, !PT ;  /* 0x0003fff814147812 */ /* 0x000fe200078ec0ff */
[----:B------:R-:W-:Y:S01]  /*1b20*/  IMAD.X R9, RZ, RZ, UR7, P6 ;  /* 0x00000007ff097e24 */ /* 0x000fe2000b0e06ff */
[----:B------:R-:W-:-:S02]  /*1b30*/  LOP3.LUT R22, R22, 0x3fff8, RZ, 0xc0, !PT ;  /* 0x0003fff816167812 */ /* 0x000fc400078ec0ff */
[----:B------:R-:W-:Y:S01]  /*1b40*/  IADD3 R12, P4, PT, R7, UR6, RZ ;  /* 0x00000006070c7c10 */ /* 0x000fe2000ff9e0ff */
[----:B------:R-:W-:Y:S01]  /*1b50*/  IMAD.X R7, RZ, RZ, UR7, P2 ;  /* 0x00000007ff077e24 */ /* 0x000fe200090e06ff */
[----:B------:R-:W-:Y:S01]  /*1b60*/  IADD3 R14, P3, PT, R14, UR6, RZ ;  /* 0x000000060e0e7c10 */ /* 0x000fe2000ff7e0ff */
[----:B------:R-:W-:Y:S01]  /*1b70*/  IMAD.X R11, RZ, RZ, UR7, P5 ;  /* 0x00000007ff0b7e24 */ /* 0x000fe2000a8e06ff */
[----:B------:R-:W-:Y:S01]  /*1b80*/  IADD3 R16, P2, PT, R16, UR6, RZ ;  /* 0x0000000610107c10 */ /* 0x000fe2000ff5e0ff */
[----:B------:R-:W2:Y:S01]  /*1b90*/  LDG.E.64 R4, desc[UR4][R4.64] ;  /* 0x0000000404047981 */ /* 0x000ea2000c1e1b00 */
[----:B0-----:R-:W-:Y:S02]  /*1ba0*/  IADD3 R24, P1, PT, R3, UR6, RZ ;  /* 0x0000000603187c10 */ /* 0x001fe4000ff3e0ff */
[----:B------:R-:W-:Y:S01]  /*1bb0*/  IADD3 R18, P6, PT, R18, UR6, RZ ;  /* 0x0000000612127c10 */ /* 0x000fe2000ffde0ff */
[----:B------:R-:W-:Y:S01]  /*1bc0*/  IMAD.X R13, RZ, RZ, UR7, P4 ;  /* 0x00000007ff0d7e24 */ /* 0x000fe2000a0e06ff */
        /* <DEDUP_REMOVED lines=11> */
[----:B------:R-:W3:Y:S01]  /*1c80*/  LDG.E.64 R10, desc[UR4][R10.64] ;  /* 0x000000040a0a7981 */ /* 0x000ee2000c1e1b00 */
[----:B------:R-:W-:-:S03]  /*1c90*/  IMAD.X R27, RZ, RZ, UR7, P0 ;  /* 0x00000007ff1b7e24 */ /* 0x000fc600080e06ff */
[----:B------:R-:W4:Y:S04]  /*1ca0*/  LDG.E.64 R12, desc[UR4][R12.64] ;  /* 0x000000040c0c7981 */ /* 0x000f28000c1e1b00 */
[----:B------:R-:W4:Y:S04]  /*1cb0*/  LDG.E.64 R14, desc[UR4][R14.64] ;  /* 0x000000040e0e7981 */ /* 0x000f28000c1e1b00 */
[----:B------:R-:W5:Y:S04]  /*1cc0*/  LDG.E.64 R16, desc[UR4][R16.64] ;  /* 0x0000000410107981 */ /* 0x000f68000c1e1b00 */
[----:B------:R-:W5:Y:S04]  /*1cd0*/  LDG.E.64 R18, desc[UR4][R18.64] ;  /* 0x0000000412127981 */ /* 0x000f68000c1e1b00 */
[----:B------:R-:W5:Y:S04]  /*1ce0*/  LDG.E.64 R20, desc[UR4][R20.64] ;  /* 0x0000000414147981 */ /* 0x000f68000c1e1b00 */
[----:B------:R-:W5:Y:S04]  /*1cf0*/  LDG.E.64 R22, desc[UR4][R22.64] ;  /* 0x0000000416167981 */ /* 0x000f68000c1e1b00 */
[----:B------:R-:W5:Y:S04]  /*1d00*/  LDG.E.64 R24, desc[UR4][R24.64] ;  /* 0x0000000418187981 */ /* 0x000f68000c1e1b00 */
[----:B------:R-:W5:Y:S04]  /*1d10*/  LDG.E.64 R26, desc[UR4][R26.64] ;  /* 0x000000041a1a7981 */ /* 0x000f68000c1e1b00 */
[----:B------:R0:W-:Y:S01]  /*1d20*/  STL.64 [R1+0x108], RZ ;  /* 0x000108ff01007387 */ /* 0x0001e20000100a00 */
[----:B------:R-:W-:Y:S01]  /*1d30*/  VIADD R0, R1, 0x2a0 ;  /* 0x000002a001007836 */ /* 0x000fe20000000000 */
[----:B------:R-:W-:-:S02]  /*1d40*/  CS2R R2, SRZ ;  /* 0x0000000000027805 */ /* 0x000fc4000001ff00 */
[----:B--2---:R0:W-:Y:S04]  /*1d50*/  STL.128 [R1+0x100], R4 ;  /* 0x0001000401007387 */ /* 0x0041e80000100c00 */
[----:B------:R0:W-:Y:S04]  /*1d60*/  STL.128 [R1+0x110], RZ ;  /* 0x000110ff01007387 */ /* 0x0001e80000100c00 */
[----:B---3--:R0:W-:Y:S04]  /*1d70*/  STL.128 [R1+0x110], R8 ;  /* 0x0001100801007387 */ /* 0x0081e80000100c00 */
[----:B------:R0:W-:Y:S04]  /*1d80*/  STL.128 [R1+0x120], RZ ;  /* 0x000120ff01007387 */ /* 0x0001e80000100c00 */
[----:B----4-:R0:W-:Y:S04]  /*1d90*/  STL.128 [R1+0x120], R12 ;  /* 0x0001200c01007387 */ /* 0x0101e80000100c00 */
[----:B------:R0:W-:Y:S04]  /*1da0*/  STL.128 [R1+0x130], RZ ;  /* 0x000130ff01007387 */ /* 0x0001e80000100c00 */
[----:B-----5:R0:W-:Y:S04]  /*1db0*/  STL.128 [R1+0x130], R16 ;  /* 0x0001301001007387 */ /* 0x0201e80000100c00 */
[----:B------:R0:W-:Y:S04]  /*1dc0*/  STL.128 [R1+0x140], RZ ;  /* 0x000140ff01007387 */ /* 0x0001e80000100c00 */
[----:B------:R0:W-:Y:S04]  /*1dd0*/  STL.128 [R1+0x140], R20 ;  /* 0x0001401401007387 */ /* 0x0001e80000100c00 */
[----:B------:R0:W-:Y:S04]  /*1de0*/  STL.128 [R1+0x290], RZ ;  /* 0x000290ff01007387 */ /* 0x0001e80000100c00 */
[----:B------:R0:W-:Y:S04]  /*1df0*/  STL.128 [R1+0x290], R24 ;  /* 0x0002901801007387 */ /* 0x0001e80000100c00 */
[----:B------:R0:W-:Y:S04]  /*1e00*/  STL.128 [R1+0x2a0], RZ ;  /* 0x0002a0ff01007387 */ /* 0x0001e80000100c00 */
[----:B------:R0:W-:Y:S02]  /*1e10*/  STL.128 [R1+0x2b0], RZ ;  /* 0x0002b0ff01007387 */ /* 0x0001e40000100c00 */
.L_x_14:
[----:B01----:R-:W-:-:S04]  /*1e20*/  LOP3.LUT R4, R3, 0xffff, RZ, 0xc0, !PT ;  /* 0x0000ffff03047812 */ /* 0x003fc800078ec0ff */
[----:B------:R-:W-:-:S04]  /*1e30*/  SHF.R.U32.HI R4, RZ, 0x1, R4 ;  /* 0x00000001ff047819 */ /* 0x000fc80000011604 */
[----:B------:R-:W-:-:S05]  /*1e40*/  LOP3.LUT R4, R4, 0xffff, RZ, 0xc0, !PT ;  /* 0x0000ffff04047812 */ /* 0x000fca00078ec0ff */
[----:B------:R-:W-:-:S05]  /*1e50*/  IMAD R4, R4, 0xc30d, RZ ;  /* 0x0000c30d04047824 */ /* 0x000fca00078e02ff */
[----:B------:R-:W-:-:S04]  /*1e60*/  SHF.R.U32.HI R4, RZ, 0x14, R4 ;  /* 0x00000014ff047819 */ /* 0x000fc80000011604 */
[----:B------:R-:W-:-:S05]  /*1e70*/  PRMT R4, R4, 0x9910, RZ ;  /* 0x0000991004047816 */ /* 0x000fca00000000ff */
[----:B------:R-:W-:-:S04]  /*1e80*/  IMAD R4, R4, 0x2a, RZ ;  /* 0x0000002a04047824 */ /* 0x000fc800078e02ff */
[----:B------:R-:W-:-:S05]  /*1e90*/  IMAD.MOV R4, RZ, RZ, -R4 ;  /* 0x000000ffff047224 */ /* 0x000fca00078e0a04 */
[----:B------:R-:W-:-:S05]  /*1ea0*/  PRMT R4, R4, 0x7710, RZ ;  /* 0x0000771004047816 */ /* 0x000fca00000000ff */
[----:B------:R-:W-:-:S05]  /*1eb0*/  IMAD.IADD R5, R4, 0x1, R3 ;  /* 0x0000000104057824 */ /* 0x000fca00078e0203 */
[----:B------:R-:W-:-:S05]  /*1ec0*/  LOP3.LUT R6, R5, 0xffff, RZ, 0xc0, !PT ;  /* 0x0000ffff05067812 */ /* 0x000fca00078ec0ff */
[----:B------:R-:W-:-:S05]  /*1ed0*/  IMAD R6, R6, 0x8, R1 ;  /* 0x0000000806067824 */ /* 0x000fca00078e0201 */
[----:B------:R-:W2:Y:S01]  /*1ee0*/  LDL.64 R8, [R6] ;  /* 0x0000000006087983 */ /* 0x000ea20000100a00 */
[----:B------:R-:W-:Y:S01]  /*1ef0*/  IMAD.MOV.U32 R10, RZ, RZ, RZ ;  /* 0x000000ffff0a7224 */ /* 0x000fe200078e00ff */
[----:B--2---:R-:W-:Y:S02]  /*1f00*/  LOP3.LUT R8, RZ, R8, RZ, 0x33, !PT ;  /* 0x00000008ff087212 */ /* 0x004fe400078e33ff */
[----:B------:R-:W-:-:S07]  /*1f10*/  LOP3.LUT R9, RZ, R9, RZ, 0x33, !PT ;  /* 0x00000009ff097212 */ /* 0x000fce00078e33ff */
.L_x_12:
[----:B------:R-:W-:-:S05]  /*1f20*/  IADD3 R19, P0, PT, R10, R3, RZ ;  /* 0x000000030a137210 */ /* 0x000fca0007f1e0ff */
[----:B------:R-:W-:-:S05]  /*1f30*/  IMAD.X R4, RZ, RZ, R2, P0 ;  /* 0x000000ffff047224 */ /* 0x000fca00000e0602 */
[--C-:B------:R-:W-:Y:S02]  /*1f40*/  SHF.R.U32.HI R11, RZ, 0x1, R4.reuse ;  /* 0x00000001ff0b7819 */ /* 0x100fe40000011604 */
[----:B------:R-:W-:-:S03]  /*1f50*/  SHF.R.U64 R7, R19, 0x1, R4 ;  /* 0x0000000113077819 */ /* 0x000fc60000001204 */
[----:B------:R-:W-:-:S04]  /*1f60*/  IMAD.WIDE.U32 R12, R11, 0xc30c30d, RZ ;  /* 0x0c30c30d0b0c7825 */ /* 0x000fc800078e00ff */
[----:B------:R-:W-:-:S04]  /*1f70*/  IMAD.WIDE.U32 R14, P0, R7, -0x3cf3cf3d, R12 ;  /* 0xc30c30c3070e7825 */ /* 0x000fc8000780000c */
[----:B------:R-:W-:-:S04]  /*1f80*/  IMAD.WIDE.U32 R12, R7, 0xc30c30d, RZ ;  /* 0x0c30c30d070c7825 */ /* 0x000fc800078e00ff */
[----:B------:R-:W-:Y:S01]  /*1f90*/  IMAD.X R17, RZ, RZ, RZ, P0 ;  /* 0x000000ffff117224 */ /* 0x000fe200000e06ff */
[----:B------:R-:W-:Y:S01]  /*1fa0*/  IADD3 RZ, P0, PT, R13, R14, RZ ;  /* 0x0000000e0dff7210 */ /* 0x000fe20007f1e0ff */
[----:B------:R-:W-:-:S04]  /*1fb0*/  IMAD.MOV.U32 R16, RZ, RZ, R15 ;  /* 0x000000ffff107224 */ /* 0x000fc800078e000f */
[----:B------:R-:W-:-:S05]  /*1fc0*/  IMAD.WIDE.U32.X R12, R11, -0x3cf3cf3d, R16, P0 ;  /* 0xc30c30c30b0c7825 */ /* 0x000fca00000e0410 */
[----:B------:R-:W-:-:S05]  /*1fd0*/  SHF.R.U64 R4, R12, 0x4, R13 ;  /* 0x000000040c047819 */ /* 0x000fca000000120d */
[----:B------:R-:W-:-:S04]  /*1fe0*/  IMAD R4, R4, -0x2a, R19 ;  /* 0xffffffd604047824 */ /* 0x000fc800078e0213 */
[----:B------:R-:W-:-:S05]  /*1ff0*/  IMAD.U32 R7, R4, 0x8, R1 ;  /* 0x0000000804077824 */ /* 0x000fca00078e0001 */
[----:B------:R0:W5:Y:S04]  /*2000*/  LDL.64 R12, [R7] ;  /* 0x00000000070c7983 */ /* 0x0001680000100a00 */
[----:B------:R0:W5:Y:S01]  /*2010*/  LDL.64 R14, [R7+0x150] ;  /* 0x00015000070e7983 */ /* 0x0001620000100a00 */
[----:B------:R-:W-:-:S05]  /*2020*/  IMAD.SHL.U32 R4, R10, 0x2, RZ ;  /* 0x000000020a047824 */ /* 0x000fca00078e00ff */
[----:B------:R-:W-:-:S04]  /*2030*/  SHF.R.U64 R4, R8, R4, R9 ;  /* 0x0000000408047219 */ /* 0x000fc80000001209 */
[----:B------:R-:W-:-:S04]  /*2040*/  LOP3.LUT R4, R4, 0xf, RZ, 0xc0, !PT ;  /* 0x0000000f04047812 */ /* 0x000fc800078ec0ff */
[----:B------:R-:W-:-:S13]  /*2050*/  ISETP.GT.AND P0, PT, R4, 0x7, PT ;  /* 0x000000070400780c */ /* 0x000fda0003f04270 */
[----:B0-----:R-:W-:Y:S05]  /*2060*/  @P0 BRA `(.L_x_0) ;  /* 0x0000000400180947 */ /* 0x001fea0003800000 */
[----:B------:R-:W-:-:S13]  /*2070*/  ISETP.GT.AND P0, PT, R4, 0x3, PT ;  /* 0x000000030400780c */ /* 0x000fda0003f04270 */
[----:B------:R-:W-:Y:S05]  /*2080*/  @P0 BRA `(.L_x_1) ;  /* 0x0000000000a80947 */ /* 0x000fea0003800000 */
[----:B------:R-:W-:-:S13]  /*2090*/  ISETP.GT.AND P0, PT, R4, 0x1, PT ;  /* 0x000000010400780c */ /* 0x000fda0003f04270 */
[----:B------:R-:W-:Y:S05]  /*20a0*/  @P0 BRA `(.L_x_2) ;  /* 0x0000000000800947 */ /* 0x000fea0003800000 */
[----:B------:R-:W-:-:S13]  /*20b0*/  ISETP.NE.AND P0, PT, R4, RZ, PT ;  /* 0x000000ff0400720c */ /* 0x000fda0003f05270 */
[----:B------:R-:W-:Y:S05]  /*20c0*/  @!P0 BRA `(.L_x_3) ;  /* 0x0000000000408947 */ /* 0x000fea0003800000 */
[----:B------:R-:W-:-:S13]  /*20d0*/  ISETP.NE.AND P0, PT, R10, RZ, PT ;  /* 0x000000ff0a00720c */ /* 0x000fda0003f05270 */
[----:B------:R-:W-:Y:S05]  /*20e0*/  @!P0 BRA `(.L_x_4) ;  /* 0x0000000000248947 */ /* 0x000fea0003800000 */
[----:B------:R-:W-:Y:S01]  /*20f0*/  IMAD.MOV R4, RZ, RZ, -R10 ;  /* 0x000000ffff047224 */ /* 0x000fe200078e0a0a */
[----:B------:R-:W-:-:S04]  /*2100*/  LOP3.LUT R7, R10, 0x3f, RZ, 0xc0, !PT ;  /* 0x0000003f0a077812 */ /* 0x000fc800078ec0ff */
[----:B------:R-:W-:Y:S02]  /*2110*/  LOP3.LUT R4, R4, 0x3f, RZ, 0xc0, !PT ;  /* 0x0000003f04047812 */ /* 0x000fe400078ec0ff */
[CCC-:B-----5:R-:W-:Y:S02]  /*2120*/  SHF.L.U64.HI R14, R8.reuse, R7.reuse, R9.reuse ;  /* 0x00000007080e7219 */ /* 0x1e0fe40000010209 */
[C---:B------:R-:W-:Y:S02]  /*2130*/  SHF.L.U32 R7, R8.reuse, R7, RZ ;  /* 0x0000000708077219 */ /* 0x040fe400000006ff */
[-CC-:B------:R-:W-:Y:S02]  /*2140*/  SHF.R.U64 R8, R8, R4.reuse, R9.reuse ;  /* 0x0000000408087219 */ /* 0x180fe40000001209 */
[----:B------:R-:W-:Y:S02]  /*2150*/  SHF.R.U32.HI R9, RZ, R4, R9 ;  /* 0x00000004ff097219 */ /* 0x000fe40000011609 */
[----:B------:R-:W-:-:S02]  /*2160*/  LOP3.LUT R8, R7, R8, RZ, 0xfc, !PT ;  /* 0x0000000807087212 */ /* 0x000fc400078efcff */
[----:B------:R-:W-:-:S07]  /*2170*/  LOP3.LUT R9, R14, R9, RZ, 0xfc, !PT ;  /* 0x000000090e097212 */ /* 0x000fce00078efcff */
.L_x_4:
[----:B-----5:R-:W-:Y:S02]  /*2180*/  LOP3.LUT R8, R12, R8, RZ, 0x3c, !PT ;  /* 0x000000080c087212 */ /* 0x020fe400078e3cff */
[----:B------:R-:W-:Y:S02]  /*2190*/  LOP3.LUT R9, R13, R9, RZ, 0x3c, !PT ;  /* 0x000000090d097212 */ /* 0x000fe400078e3cff */
[----:B------:R-:W-:Y:S02]  /*21a0*/  LOP3.LUT R8, RZ, R8, RZ, 0x33, !PT ;  /* 0x00000008ff087212 */ /* 0x000fe400078e33ff */
[----:B------:R-:W-:Y:S01]  /*21b0*/  LOP3.LUT R9, RZ, R9, RZ, 0x33, !PT ;  /* 0x00000009ff097212 */ /* 0x000fe200078e33ff */
[----:B------:R-:W-:Y:S06]  /*21c0*/  BRA `(.L_x_5) ;  /* 0x00000004005c7947 */ /* 0x000fec0003800000 */
.L_x_3:
[----:B------:R-:W-:-:S13]  /*21d0*/  ISETP.NE.AND P0, PT, R10, RZ, PT ;  /* 0x000000ff0a00720c */ /* 0x000fda0003f05270 */
[----:B------:R-:W-:Y:S05]  /*21e0*/  @!P0 BRA `(.L_x_6) ;  /* 0x0000000000248947 */ /* 0x000fea0003800000 */
[----:B------:R-:W-:Y:S01]  /*21f0*/  IMAD.MOV R4, RZ, RZ, -R10 ;  /* 0x000000ffff047224 */ /* 0x000fe200078e0a0a */
[----:B------:R-:W-:-:S04]  /*2200*/  LOP3.LUT R7, R10, 0x3f, RZ, 0xc0, !PT ;  /* 0x0000003f0a077812 */ /* 0x000fc800078ec0ff */
[----:B-----5:R-:W-:Y:S02]  /*2210*/  LOP3.LUT R12, R4, 0x3f, RZ, 0xc0, !PT ;  /* 0x0000003f040c7812 */ /* 0x020fe400078ec0ff */
[CCC-:B------:R-:W-:Y:S02]  /*2220*/  SHF.L.U64.HI R4, R8.reuse, R7.reuse, R9.reuse ;  /* 0x0000000708047219 */ /* 0x1c0fe40000010209 */
[C---:B------:R-:W-:Y:S02]  /*2230*/  SHF.L.U32 R7, R8.reuse, R7, RZ ;  /* 0x0000000708077219 */ /* 0x040fe400000006ff */
[-CC-:B------:R-:W-:Y:S02]  /*2240*/  SHF.R.U64 R8, R8, R12.reuse, R9.reuse ;  /* 0x0000000c08087219 */ /* 0x180fe40000001209 */
[----:B------:R-:W-:Y:S02]  /*2250*/  SHF.R.U32.HI R9, RZ, R12, R9 ;  /* 0x0000000cff097219 */ /* 0x000fe40000011609 */
[----:B------:R-:W-:-:S02]  /*2260*/  LOP3.LUT R8, R7, R8, RZ, 0xfc, !PT ;  /* 0x0000000807087212 */ /* 0x000fc400078efcff */
[----:B------:R-:W-:-:S07]  /*2270*/  LOP3.LUT R9, R4, R9, RZ, 0xfc, !PT ;  /* 0x0000000904097212 */ /* 0x000fce00078efcff */
.L_x_6:
[----:B-----5:R-:W-:Y:S02]  /*2280*/  LOP3.LUT R8, R8, R14, RZ, 0x3c, !PT ;  /* 0x0000000e08087212 */ /* 0x020fe400078e3cff */
[----:B------:R-:W-:Y:S01]  /*2290*/  LOP3.LUT R9, R9, R15, RZ, 0x3c, !PT ;  /* 0x0000000f09097212 */ /* 0x000fe200078e3cff */
[----:B------:R-:W-:Y:S06]  /*22a0*/  BRA `(.L_x_5) ;  /* 0x0000000400247947 */ /* 0x000fec0003800000 */
.L_x_2:
[----:B------:R-:W-:-:S13]  /*22b0*/  ISETP.NE.AND P0, PT, R4, 0x2, PT ;  /* 0x000000020400780c */ /* 0x000fda0003f05270 */
[----:B-----5:R-:W-:Y:S02]  /*22c0*/  @P0 LOP3.LUT R8, R14, R8, RZ, 0x3c, !PT ;  /* 0x000000080e080212 */ /* 0x020fe400078e3cff */
[----:B------:R-:W-:Y:S02]  /*22d0*/  @P0 LOP3.LUT R9, R15, R9, RZ, 0x3c, !PT ;  /* 0x000000090f090212 */ /* 0x000fe400078e3cff */
[----:B------:R-:W-:Y:S02]  /*22e0*/  @!P0 LOP3.LUT R4, R8, R12, RZ, 0x3c, !PT ;  /* 0x0000000c08048212 */ /* 0x000fe400078e3cff */
[----:B------:R-:W-:Y:S02]  /*22f0*/  @!P0 LOP3.LUT R12, R9, R13, RZ, 0x3c, !PT ;  /* 0x0000000d090c8212 */ /* 0x000fe400078e3cff */
[----:B------:R-:W-:Y:S02]  /*2300*/  @!P0 LOP3.LUT R8, RZ, R4, RZ, 0x33, !PT ;  /* 0x00000004ff088212 */ /* 0x000fe400078e33ff */
[----:B------:R-:W-:Y:S01]  /*2310*/  @!P0 LOP3.LUT R9, RZ, R12, RZ, 0x33, !PT ;  /* 0x0000000cff098212 */ /* 0x000fe200078e33ff */
[----:B------:R-:W-:Y:S06]  /*2320*/  BRA `(.L_x_5) ;  /* 0x0000000400047947 */ /* 0x000fec0003800000 */
.L_x_1:
[----:B------:R-:W-:-:S13]  /*2330*/  ISETP.GT.AND P0, PT, R4, 0x5, PT ;  /* 0x000000050400780c */ /* 0x000fda0003f04270 */
[----:B------:R-:W-:Y:S05]  /*2340*/  @P0 BRA `(.L_x_7) ;  /* 0x0000000000280947 */ /* 0x000fea0003800000 */
[----:B------:R-:W-:-:S13]  /*2350*/  ISETP.NE.AND P0, PT, R4, 0x4, PT ;  /* 0x000000040400780c */ /* 0x000fda0003f05270 */
[CC--:B-----5:R-:W-:Y:S02]  /*2360*/  @P0 IADD3 R7, P1, PT, R12.reuse, -R14.reuse, RZ ;  /* 0x8000000e0c070210 */ /* 0x0e0fe40007f3e0ff */
[----:B------:R-:W-:Y:S02]  /*2370*/  @!P0 IADD3 R11, P2, PT, R12, R14, RZ ;  /* 0x0000000e0c0b8210 */ /* 0x000fe40007f5e0ff */
[----:B------:R-:W-:Y:S01]  /*2380*/  @P0 LOP3.LUT R8, R7, R8, RZ, 0x3c, !PT ;  /* 0x0000000807080212 */ /* 0x000fe200078e3cff */
[C-C-:B------:R-:W-:Y:S02]  /*2390*/  @P0 IMAD.X R4, R13.reuse, 0x1, ~R15.reuse, P1 ;  /* 0x000000010d040824 */ /* 0x140fe400008e0e0f */
[----:B------:R-:W-:Y:S01]  /*23a0*/  @!P0 IMAD.X R12, R13, 0x1, R15, P2 ;  /* 0x000000010d0c8824 */ /* 0x000fe200010e060f */
[----:B------:R-:W-:Y:S02]  /*23b0*/  @!P0 LOP3.LUT R8, R11, R8, RZ, 0x3c, !PT ;  /* 0x000000080b088212 */ /* 0x000fe400078e3cff */
[----:B------:R-:W-:-:S04]  /*23c0*/  @P0 LOP3.LUT R9, R4, R9, RZ, 0x3c, !PT ;  /* 0x0000000904090212 */ /* 0x000fc800078e3cff */
[----:B------:R-:W-:Y:S01]  /*23d0*/  @!P0 LOP3.LUT R9, R12, R9, RZ, 0x3c, !PT ;  /* 0x000000090c098212 */ /* 0x000fe200078e3cff */
[----:B------:R-:W-:Y:S06]  /*23e0*/  BRA `(.L_x_5) ;  /* 0x0000000000d47947 */ /* 0x000fec0003800000 */
.L_x_7:
[----:B------:R-:W-:-:S13]  /*23f0*/  ISETP.NE.AND P0, PT, R4, 0x6, PT ;  /* 0x000000060400780c */ /* 0x000fda0003f05270 */
[----:B------:R-:W-:Y:S05]  /*2400*/  @!P0 BRA `(.L_x_8) ;  /* 0x00000000001c8947 */ /* 0x000fea0003800000 */
[-C--:B-----5:R-:W-:Y:S02]  /*2410*/  IMAD R7, R15, R12.reuse, RZ ;  /* 0x0000000c0f077224 */ /* 0x0a0fe400078e02ff */
[----:B------:R-:W-:-:S04]  /*2420*/  IMAD.WIDE.U32 R16, R14, R12, RZ ;  /* 0x0000000c0e107225 */ /* 0x000fc800078e00ff */
[----:B------:R-:W-:Y:S01]  /*2430*/  IMAD R7, R13, R14, R7 ;  /* 0x0000000e0d077224 */ /* 0x000fe200078e0207 */
[----:B------:R-:W-:-:S03]  /*2440*/  LOP3.LUT R8, R16, R8, RZ, 0x3c, !PT ;  /* 0x0000000810087212 */ /* 0x000fc600078e3cff */
[----:B------:R-:W-:-:S05]  /*2450*/  IMAD.IADD R4, R17, 0x1, R7 ;  /* 0x0000000111047824 */ /* 0x000fca00078e0207 */
[----:B------:R-:W-:Y:S01]  /*2460*/  LOP3.LUT R9, R4, R9, RZ, 0x3c, !PT ;  /* 0x0000000904097212 */ /* 0x000fe200078e3cff */
[----:B------:R-:W-:Y:S06]  /*2470*/  BRA `(.L_x_5) ;  /* 0x0000000000b07947 */ /* 0x000fec0003800000 */
.L_x_8:
[----:B-----5:R-:W-:-:S04]  /*2480*/  IADD3 R7, P0, PT, -R12, R14, RZ ;  /* 0x0000000e0c077210 */ /* 0x020fc80007f1e1ff */
[----:B------:R-:W-:Y:S01]  /*2490*/  LOP3.LUT R8, R7, R8, RZ, 0x3c, !PT ;  /* 0x0000000807087212 */ /* 0x000fe200078e3cff */
[----:B------:R-:W-:-:S05]  /*24a0*/  IMAD.X R12, R15, 0x1, ~R13, P0 ;  /* 0x000000010f0c7824 */ /* 0x000fca00000e0e0d */
[----:B------:R-:W-:Y:S01]  /*24b0*/  LOP3.LUT R9, R12, R9, RZ, 0x3c, !PT ;  /* 0x000000090c097212 */ /* 0x000fe200078e3cff */
[----:B------:R-:W-:Y:S06]  /*24c0*/  BRA `(.L_x_5) ;  /* 0x00000000009c7947 */ /* 0x000fec0003800000 */
.L_x_0:
[----:B------:R-:W-:-:S13]  /*24d0*/  ISETP.GT.AND P0, PT, R4, 0xb, PT ;  /* 0x0000000b0400780c */ /* 0x000fda0003f04270 */
[----:B------:R-:W-:Y:S05]  /*24e0*/  @P0 BRA `(.L_x_9) ;  /* 0x0000000000400947 */ /* 0x000fea0003800000 */
[----:B------:R-:W-:-:S13]  /*24f0*/  ISETP.GT.AND P0, PT, R4, 0x9, PT ;  /* 0x000000090400780c */ /* 0x000fda0003f04270 */
[----:B------:R-:W-:Y:S05]  /*2500*/  @P0 BRA `(.L_x_10) ;  /* 0x0000000000180947 */ /* 0x000fea0003800000 */
[----:B------:R-:W-:-:S13]  /*2510*/  ISETP.NE.AND P0, PT, R4, 0x8, PT ;  /* 0x000000080400780c */ /* 0x000fda0003f05270 */
[-CC-:B-----5:R-:W-:Y:S02]  /*2520*/  @P0 LOP3.LUT R8, R8, R14.reuse, R12.reuse, 0x1e, !PT ;  /* 0x0000000e08080212 */ /* 0x1a0fe400078e1e0c */
[-CC-:B------:R-:W-:Y:S02]  /*2530*/  @P0 LOP3.LUT R9, R9, R15.reuse, R13.reuse, 0x1e, !PT ;  /* 0x0000000f09090212 */ /* 0x180fe400078e1e0d */
[----:B------:R-:W-:Y:S02]  /*2540*/  @!P0 LOP3.LUT R8, R8, R14, R12, 0x78, !PT ;  /* 0x0000000e08088212 */ /* 0x000fe400078e780c */
[----:B------:R-:W-:Y:S01]  /*2550*/  @!P0 LOP3.LUT R9, R9, R15, R13, 0x78, !PT ;  /* 0x0000000f09098212 */ /* 0x000fe200078e780d */
[----:B------:R-:W-:Y:S06]  /*2560*/  BRA `(.L_x_5) ;  /* 0x0000000000747947 */ /* 0x000fec0003800000 */
.L_x_10:
[----:B------:R-:W-:-:S13]  /*2570*/  ISETP.NE.AND P0, PT, R4, 0xa, PT ;  /* 0x0000000a0400780c */ /* 0x000fda0003f05270 */
[----:B-----5:R-:W-:-:S04]  /*2580*/  @P0 IADD3 R7, P1, PT, R12, -R8, RZ ;  /* 0x800000080c070210 */ /* 0x020fc80007f3e0ff */
[----:B------:R-:W-:Y:S01]  /*2590*/  @P0 LOP3.LUT R8, R7, R8, RZ, 0x3c, !PT ;  /* 0x0000000807080212 */ /* 0x000fe200078e3cff */
[----:B------:R-:W-:-:S03]  /*25a0*/  @P0 IMAD.X R4, R13, 0x1, ~R9, P1 ;  /* 0x000000010d040824 */ /* 0x000fc600008e0e09 */
[----:B------:R-:W-:Y:S02]  /*25b0*/  @!P0 LOP3.LUT R8, R14, R12, R8, 0x96, !PT ;  /* 0x0000000c0e088212 */ /* 0x000fe400078e9608 */
[----:B------:R-:W-:-:S04]  /*25c0*/  @P0 LOP3.LUT R9, R4, R9, RZ, 0x3c, !PT ;  /* 0x0000000904090212 */ /* 0x000fc800078e3cff */
[----:B------:R-:W-:Y:S01]  /*25d0*/  @!P0 LOP3.LUT R9, R15, R13, R9, 0x96, !PT ;  /* 0x0000000d0f098212 */ /* 0x000fe200078e9609 */
[----:B------:R-:W-:Y:S06]  /*25e0*/  BRA `(.L_x_5) ;  /* 0x0000000000547947 */ /* 0x000fec0003800000 */
.L_x_9:
[----:B------:R-:W-:-:S13]  /*25f0*/  ISETP.GT.AND P0, PT, R4, 0xd, PT ;  /* 0x0000000d0400780c */ /* 0x000fda0003f04270 */
[----:B------:R-:W-:Y:S05]  /*2600*/  @P0 BRA `(.L_x_11) ;  /* 0x0000000000280947 */ /* 0x000fea0003800000 */
[----:B------:R-:W-:-:S13]  /*2610*/  ISETP.NE.AND P0, PT, R4, 0xc, PT ;  /* 0x0000000c0400780c */ /* 0x000fda0003f05270 */
[----:B-----5:R-:W-:-:S04]  /*2620*/  @P0 IADD3 R7, P1, PT, R12, R8, RZ ;  /* 0x000000080c070210 */ /* 0x020fc80007f3e0ff */
[----:B------:R-:W-:Y:S01]  /*2630*/  @P0 LOP3.LUT R8, R7, R8, RZ, 0x3c, !PT ;  /* 0x0000000807080212 */ /* 0x000fe200078e3cff */
[----:B------:R-:W-:-:S03]  /*2640*/  @P0 IMAD.X R12, R13, 0x1, R9, P1 ;  /* 0x000000010d0c0824 */ /* 0x000fc600008e0609 */
[-C--:B------:R-:W-:Y:S02]  /*2650*/  @!P0 IADD3 R7, P1, PT, R14, -R8.reuse, RZ ;  /* 0x800000080e078210 */ /* 0x080fe40007f3e0ff */
[----:B------:R-:W-:Y:S02]  /*2660*/  @P0 LOP3.LUT R9, R12, R9, RZ, 0x3c, !PT ;  /* 0x000000090c090212 */ /* 0x000fe400078e3cff */
[----:B------:R-:W-:-:S03]  /*2670*/  @!P0 LOP3.LUT R8, R7, R8, RZ, 0x3c, !PT ;  /* 0x0000000807088212 */ /* 0x000fc600078e3cff */
[----:B------:R-:W-:-:S05]  /*2680*/  @!P0 IMAD.X R14, R15, 0x1, ~R9, P1 ;  /* 0x000000010f0e8824 */ /* 0x000fca00008e0e09 */
[----:B------:R-:W-:Y:S01]  /*2690*/  @!P0 LOP3.LUT R9, R14, R9, RZ, 0x3c, !PT ;  /* 0x000000090e098212 */ /* 0x000fe200078e3cff */
[----:B------:R-:W-:Y:S06]  /*26a0*/  BRA `(.L_x_5) ;  /* 0x0000000000247947 */ /* 0x000fec0003800000 */
.L_x_11:
[----:B------:R-:W-:-:S13]  /*26b0*/  ISETP.NE.AND P0, PT, R4, 0xe, PT ;  /* 0x0000000e0400780c */ /* 0x000fda0003f05270 */
[----:B-----5:R-:W-:-:S04]  /*26c0*/  @P0 IADD3 R7, P1, PT, -R14, R8, RZ ;  /* 0x000000080e070210 */ /* 0x020fc80007f3e1ff */
[----:B------:R-:W-:Y:S01]  /*26d0*/  @P0 LOP3.LUT R8, R7, R8, RZ, 0x3c, !PT ;  /* 0x0000000807080212 */ /* 0x000fe200078e3cff */
[----:B------:R-:W-:-:S03]  /*26e0*/  @P0 IMAD.X R14, R9, 0x1, ~R15, P1 ;  /* 0x00000001090e0824 */ /* 0x000fc600008e0e0f */
[-C--:B------:R-:W-:Y:S02]  /*26f0*/  @!P0 IADD3 R7, P1, PT, -R12, R8.reuse, RZ ;  /* 0x000000080c078210 */ /* 0x080fe40007f3e1ff */
[----:B------:R-:W-:Y:S02]  /*2700*/  @P0 LOP3.LUT R9, R14, R9, RZ, 0x3c, !PT ;  /* 0x000000090e090212 */ /* 0x000fe400078e3cff */
[----:B------:R-:W-:-:S03]  /*2710*/  @!P0 LOP3.LUT R8, R7, R8, RZ, 0x3c, !PT ;  /* 0x0000000807088212 */ /* 0x000fc600078e3cff */
[----:B------:R-:W-:-:S05]  /*2720*/  @!P0 IMAD.X R12, R9, 0x1, ~R13, P1 ;  /* 0x00000001090c8824 */ /* 0x000fca00008e0e0d */
[----:B------:R-:W-:-:S07]  /*2730*/  @!P0 LOP3.LUT R9, R12, R9, RZ, 0x3c, !PT ;  /* 0x000000090c098212 */ /* 0x000fce00078e3cff */
.L_x_5:
[----:B------:R-:W-:-:S05]  /*2740*/  VIADD R10, R10, 0x1 ;  /* 0x000000010a0a7836 */ /* 0x000fca0000000000 */
[----:B------:R-:W-:-:S13]  /*2750*/  ISETP.NE.AND P0, PT, R10, 0x20, PT ;  /* 0x000000200a00780c */ /* 0x000fda0003f05270 */
[----:B------:R-:W-:Y:S05]  /*2760*/  @P0 BRA `(.L_x_12) ;  /* 0xfffffff400ec0947 */ /* 0x000fea000383ffff */
[----:B------:R-:W0:Y:S01]  /*2770*/  LDCU.64 UR6, c[0x0][0x380] ;  /* 0x00007000ff0677ac */ /* 0x000e220008000a00 */
[----:B------:R-:W-:-:S05]  /*2780*/  IMAD.SHL.U32 R10, R8, 0x8, RZ ;  /* 0x00000008080a7824 */ /* 0x000fca00078e00ff */
[----:B------:R-:W-:-:S04]  /*2790*/  LOP3.LUT R10, R10, 0x3fff8, RZ, 0xc0, !PT ;  /* 0x0003fff80a0a7812 */ /* 0x000fc800078ec0ff */
[----:B0-----:R-:W-:-:S05]  /*27a0*/  IADD3 R10, P0, PT, R10, UR6, RZ ;  /* 0x000000060a0a7c10 */ /* 0x001fca000ff1e0ff */
[----:B------:R-:W-:-:S06]  /*27b0*/  IMAD.X R11, RZ, RZ, UR7, P0 ;  /* 0x00000007ff0b7e24 */ /* 0x000fcc00080e06ff */
[----:B------:R-:W2:Y:S01]  /*27c0*/  LDG.E.64 R10, desc[UR4][R10.64] ;  /* 0x000000040a0a7981 */ /* 0x000ea2000c1e1b00 */
[----:B------:R-:W-:Y:S02]  /*27d0*/  SHF.R.U64 R12, R8, 0xc, R9 ;  /* 0x0000000c080c7819 */ /* 0x000fe40000001209 */
[----:B------:R-:W-:Y:S01]  /*27e0*/  LOP3.LUT R4, R5, 0xffff, RZ, 0xc0, !PT ;  /* 0x0000ffff05047812 */ /* 0x000fe200078ec0ff */
[----:B------:R0:W-:Y:S01]  /*27f0*/  STL.64 [R6], R8 ;  /* 0x0000000806007387 */ /* 0x0001e20000100a00 */
[----:B------:R-:W-:-:S03]  /*2800*/  LOP3.LUT R12, R12, 0x3fff8, RZ, 0xc0, !PT ;  /* 0x0003fff80c0c7812 */ /* 0x000fc600078ec0ff */
[----:B------:R-:W-:Y:S01]  /*2810*/  IMAD.U32 R5, R4, 0x8, R1 ;  /* 0x0000000804057824 */ /* 0x000fe200078e0001 */
[----:B------:R-:W-:-:S05]  /*2820*/  IADD3 R12, P0, PT, R12, UR6, RZ ;  /* 0x000000060c0c7c10 */ /* 0x000fca000ff1e0ff */
[----:B------:R-:W-:Y:S01]  /*2830*/  IMAD.X R13, RZ, RZ, UR7, P0 ;  /* 0x00000007ff0d7e24 */ /* 0x000fe200080e06ff */
[----:B------:R-:W-:-:S04]  /*2840*/  ISETP.GE.U32.AND P0, PT, R3, 0x1384, PT ;  /* 0x000013840300780c */ /* 0x000fc80003f06070 */
[----:B------:R-:W-:Y:S01]  /*2850*/  ISETP.GE.U32.AND.EX P0, PT, R2, RZ, PT, P0 ;  /* 0x000000ff0200720c */ /* 0x000fe20003f06100 */
[----:B------:R0:W-:Y:S04]  /*2860*/  STG.E.64 desc[UR4][R12.64], R8 ;  /* 0x000000080c007986 */ /* 0x0001e8000c101b04 */
[----:B--2---:R0:W-:Y:S08]  /*2870*/  STL.64 [R5+0x150], R10 ;  /* 0x0001500a05007387 */ /* 0x0041f00000100a00 */
[----:B------:R-:W-:Y:S05]  /*2880*/  @!P0 BRA `(.L_x_13) ;  /* 0x0000000000388947 */ /* 0x000fea0003800000 */
[C-C-:B------:R-:W-:Y:S02]  /*2890*/  SHF.R.U64 R4, R8.reuse, 0x18, R9.reuse ;  /* 0x0000001808047819 */ /* 0x140fe40000001209 */
[C-C-:B0-----:R-:W-:Y:S02]  /*28a0*/  SHF.R.U64 R5, R8.reuse, 0x10, R9.reuse ;  /* 0x0000001008057819 */ /* 0x141fe40000001209 */
[--C-:B------:R-:W-:Y:S02]  /*28b0*/  SHF.R.U64 R7, R8, 0x8, R9.reuse ;  /* 0x0000000808077819 */ /* 0x100fe40000001209 */
[--C-:B------:R-:W-:Y:S02]  /*28c0*/  SHF.R.U32.HI R11, RZ, 0x18, R9.reuse ;  /* 0x00000018ff0b7819 */ /* 0x100fe40000011609 */
[--C-:B------:R-:W-:Y:S02]  /*28d0*/  SHF.R.U32.HI R10, RZ, 0x10, R9.reuse ;  /* 0x00000010ff0a7819 */ /* 0x100fe40000011609 */
[----:B------:R-:W-:-:S02]  /*28e0*/  SHF.R.U32.HI R6, RZ, 0x8, R9 ;  /* 0x00000008ff067819 */ /* 0x000fc40000011609 */
[----:B------:R-:W-:Y:S02]  /*28f0*/  PRMT R5, R4, 0x3340, R5 ;  /* 0x0000334004057816 */ /* 0x000fe40000000005 */
[----:B------:R-:W-:Y:S02]  /*2900*/  PRMT R8, R7, 0x3340, R8 ;  /* 0x0000334007087816 */ /* 0x000fe40000000008 */
[----:B------:R-:W-:Y:S02]  /*2910*/  PRMT R4, R11, 0x3340, R10 ;  /* 0x000033400b047816 */ /* 0x000fe4000000000a */
[----:B------:R-:W-:Y:S01]  /*2920*/  PRMT R9, R6, 0x3340, R9 ;  /* 0x0000334006097816 */ /* 0x000fe20000000009 */
[----:B------:R-:W-:Y:S01]  /*2930*/  IMAD R6, R3, -0x8, R0 ;  /* 0xfffffff803067824 */ /* 0x000fe200078e0200 */
[----:B------:R-:W-:Y:S02]  /*2940*/  PRMT R5, R5, 0x5410, R8 ;  /* 0x0000541005057816 */ /* 0x000fe40000000008 */
[----:B------:R-:W-:-:S05]  /*2950*/  PRMT R4, R4, 0x5410, R9 ;  /* 0x0000541004047816 */ /* 0x000fca0000000009 */
[----:B------:R1:W-:Y:S02]  /*2960*/  STL.64 [R6+0x9c38], R4 ;  /* 0x009c380406007387 */ /* 0x0003e40000100a00 */
.L_x_13:
[----:B------:R-:W-:-:S05]  /*2970*/  IADD3 R3, P0, PT, R3, 0x1, RZ ;  /* 0x0000000103037810 */ /* 0x000fca0007f1e0ff */
[----:B------:R-:W-:Y:S01]  /*2980*/  IMAD.X R2, RZ, RZ, R2, P0 ;  /* 0x000000ffff027224 */ /* 0x000fe200000e0602 */
[----:B------:R-:W-:-:S04]  /*2990*/  ISETP.NE.U32.AND P0, PT, R3, 0x1388, PT ;  /* 0x000013880300780c */ /* 0x000fc80003f05070 */
[----:B------:R-:W-:-:S13]  /*29a0*/  ISETP.NE.AND.EX P0, PT, R2, RZ, PT, P0 ;  /* 0x000000ff0200720c */ /* 0x000fda0003f05300 */
[----:B------:R-:W-:Y:S05]  /*29b0*/  @P0 BRA `(.L_x_14) ;  /* 0xfffffff400180947 */ /* 0x000fea000383ffff */
[----:B------:R-:W2:Y:S04]  /*29c0*/  LDL.128 R16, [R1+0x2a0] ;  /* 0x0002a00001107983 */ /* 0x000ea80000100c00 */
[----:B01----:R-:W3:Y:S01]  /*29d0*/  LDL.128 R4, [R1+0x2b0] ;  /* 0x0002b00001047983 */ /* 0x003ee20000100c00 */
[----:B------:R-:W0:Y:S01]  /*29e0*/  LDC.64 R2, c[0x0][0x388] ;  /* 0x0000e200ff027b82 */ /* 0x000e220000000a00 */
[C---:B--2---:R-:W-:Y:S02]  /*29f0*/  PRMT R9, R19.reuse, 0x7773, RZ ;  /* 0x0000777313097816 */ /* 0x044fe400000000ff */
[C---:B------:R-:W-:Y:S02]  /*2a00*/  PRMT R11, R19.reuse, 0x7772, RZ ;  /* 0x00007772130b7816 */ /* 0x040fe400000000ff */
[----:B------:R-:W-:Y:S01]  /*2a10*/  PRMT R13, R19, 0x7771, RZ ;  /* 0x00007771130d7816 */ /* 0x000fe200000000ff */
[----:B0-----:R-:W-:Y:S01]  /*2a20*/  STG.E.U8 desc[UR4][R2.64+0xf], R9 ;  /* 0x00000f0902007986 */ /* 0x001fe2000c101104 */
[----:B------:R-:W-:-:S02]  /*2a30*/  PRMT R27, R17, 0x7773, RZ ;  /* 0x00007773111b7816 */ /* 0x000fc400000000ff */
[C---:B------:R-:W-:Y:S01]  /*2a40*/  PRMT R29, R17.reuse, 0x7772, RZ ;  /* 0x00007772111d7816 */ /* 0x040fe200000000ff */
[----:B------:R3:W-:Y:S01]  /*2a50*/  STG.E.U8 desc[UR4][R2.64+0xd], R13 ;  /* 0x00000d0d02007986 */ /* 0x0007e2000c101104 */
[----:B------:R-:W-:Y:S02]  /*2a60*/  PRMT R0, R17, 0x7771, RZ ;  /* 0x0000777111007816 */ /* 0x000fe400000000ff */
[----:B------:R-:W-:Y:S01]  /*2a70*/  PRMT R19, R19, 0x7770, RZ ;  /* 0x0000777013137816 */ /* 0x000fe200000000ff */
[----:B------:R0:W-:Y:S01]  /*2a80*/  STG.E.U8 desc[UR4][R2.64+0x7], R27 ;  /* 0x0000071b02007986 */ /* 0x0001e2000c101104 */
[C---:B------:R-:W-:Y:S02]  /*2a90*/  PRMT R15, R18.reuse, 0x7773, RZ ;  /* 0x00007773120f7816 */ /* 0x040fe400000000ff */
[C---:B------:R-:W-:Y:S01]  /*2aa0*/  PRMT R21, R18.reuse, 0x7772, RZ ;  /* 0x0000777212157816 */ /* 0x040fe200000000ff */
[----:B------:R1:W-:Y:S01]  /*2ab0*/  STG.E.U8 desc[UR4][R2.64+0xc], R19 ;  /* 0x00000c1302007986 */ /* 0x0003e2000c101104 */
[----:B------:R-:W-:-:S02]  /*2ac0*/  PRMT R23, R18, 0x7771, RZ ;  /* 0x0000777112177816 */ /* 0x000fc400000000ff */
[----:B------:R-:W-:Y:S01]  /*2ad0*/  PRMT R25, R18, 0x7770, RZ ;  /* 0x0000777012197816 */ /* 0x000fe200000000ff */
[----:B------:R2:W-:Y:S01]  /*2ae0*/  STG.E.U8 desc[UR4][R2.64+0xb], R15 ;  /* 0x00000b0f02007986 */ /* 0x0005e2000c101104 */
[----:B------:R-:W-:Y:S02]  /*2af0*/  PRMT R17, R17, 0x7770, RZ ;  /* 0x0000777011117816 */ /* 0x000fe400000000ff */
[----:B---3--:R-:W-:Y:S01]  /*2b00*/  PRMT R13, R6, 0x7773, RZ ;  /* 0x00007773060d7816 */ /* 0x008fe200000000ff */
[----:B------:R3:W-:Y:S01]  /*2b10*/  STG.E.U8 desc[UR4][R2.64+0xa], R21 ;  /* 0x00000a1502007986 */ /* 0x0007e2000c101104 */
[----:B0-----:R-:W-:Y:S02]  /*2b20*/  PRMT R27, R5, 0x7770, RZ ;  /* 0x00007770051b7816 */ /* 0x001fe400000000ff */
[----:B------:R-:W-:Y:S01]  /*2b30*/  PRMT R8, R16, 0x7773, RZ ;  /* 0x0000777310087816 */ /* 0x000fe200000000ff */
[----:B------:R0:W-:Y:S01]  /*2b40*/  STG.E.U8 desc[UR4][R2.64+0x8], R25 ;  /* 0x0000081902007986 */ /* 0x0001e2000c101104 */
[----:B-1----:R-:W-:-:S02]  /*2b50*/  PRMT R19, R6, 0x7771, RZ ;  /* 0x0000777106137816 */ /* 0x002fc400000000ff */
[----:B------:R-:W-:Y:S01]  /*2b60*/  PRMT R10, R16, 0x7772, RZ ;  /* 0x00007772100a7816 */ /* 0x000fe200000000ff */
[----:B------:R1:W-:Y:S01]  /*2b70*/  STG.E.U8 desc[UR4][R2.64+0x9], R23 ;  /* 0x0000091702007986 */ /* 0x0003e2000c101104 */
[----:B--2---:R-:W-:Y:S02]  /*2b80*/  PRMT R15, R6, 0x7772, RZ ;  /* 0x00007772060f7816 */ /* 0x004fe400000000ff */
[----:B------:R-:W-:Y:S01]  /*2b90*/  PRMT R12, R16, 0x7771, RZ ;  /* 0x00007771100c7816 */ /* 0x000fe200000000ff */
[----:B------:R2:W-:Y:S01]  /*2ba0*/  STG.E.U8 desc[UR4][R2.64+0x4], R17 ;  /* 0x0000041102007986 */ /* 0x0005e2000c101104 */
[----:B---3--:R-:W-:Y:S02]  /*2bb0*/  PRMT R21, R6, 0x7770, RZ ;  /* 0x0000777006157816 */ /* 0x008fe400000000ff */
[----:B------:R-:W-:Y:S01]  /*2bc0*/  PRMT R6, R4, 0x7771, RZ ;  /* 0x0000777104067816 */ /* 0x000fe200000000ff */
[----:B------:R3:W-:Y:S01]  /*2bd0*/  STG.E.U8 desc[UR4][R2.64+0xe], R11 ;  /* 0x00000e0b02007986 */ /* 0x0007e2000c101104 */
[----:B0-----:R-:W-:-:S02]  /*2be0*/  PRMT R25, R5, 0x7771, RZ ;  /* 0x0000777105197816 */ /* 0x001fc400000000ff */
[----:B------:R-:W-:Y:S01]  /*2bf0*/  PRMT R9, R7, 0x7772, RZ ;  /* 0x0000777207097816 */ /* 0x000fe200000000ff */
[----:B------:R0:W-:Y:S01]  /*2c00*/  STG.E.U8 desc[UR4][R2.64+0x6], R29 ;  /* 0x0000061d02007986 */ /* 0x0001e2000c101104 */
[C---:B-1----:R-:W-:Y:S02]  /*2c10*/  PRMT R23, R5.reuse, 0x7773, RZ ;  /* 0x0000777305177816 */ /* 0x042fe400000000ff */
[----:B------:R-:W-:Y:S01]  /*2c20*/  PRMT R16, R16, 0x7770, RZ ;  /* 0x0000777010107816 */ /* 0x000fe200000000ff */
[----:B------:R1:W-:Y:S01]  /*2c30*/  STG.E.U8 desc[UR4][R2.64+0x5], R0 ;  /* 0x0000050002007986 */ /* 0x0003e2000c101104 */
[----:B--2---:R-:W-:Y:S02]  /*2c40*/  PRMT R17, R5, 0x7772, RZ ;  /* 0x0000777205117816 */ /* 0x004fe400000000ff */
[C---:B------:R-:W-:Y:S01]  /*2c50*/  PRMT R5, R7.reuse, 0x7773, RZ ;  /* 0x0000777307057816 */ /* 0x040fe200000000ff */
[----:B------:R-:W-:Y:S01]  /*2c60*/  STG.E.U8 desc[UR4][R2.64+0x3], R8 ;  /* 0x0000030802007986 */ /* 0x000fe2000c101104 */
[----:B---3--:R-:W-:-:S02]  /*2c70*/  PRMT R11, R7, 0x7771, RZ ;  /* 0x00007771070b7816 */ /* 0x008fc400000000ff */
[----:B------:R-:W-:Y:S01]  /*2c80*/  PRMT R7, R7, 0x7770, RZ ;  /* 0x0000777007077816 */ /* 0x000fe200000000ff */
[----:B------:R-:W-:Y:S01]  /*2c90*/  STG.E.U8 desc[UR4][R2.64+0x2], R10 ;  /* 0x0000020a02007986 */ /* 0x000fe2000c101104 */
[C---:B0-----:R-:W-:Y:S02]  /*2ca0*/  PRMT R29, R4.reuse, 0x7773, RZ ;  /* 0x00007773041d7816 */ /* 0x041fe400000000ff */
[C---:B-1----:R-:W-:Y:S01]  /*2cb0*/  PRMT R0, R4.reuse, 0x7772, RZ ;  /* 0x0000777204007816 */ /* 0x042fe200000000ff */
[----:B------:R-:W-:Y:S01]  /*2cc0*/  STG.E.U8 desc[UR4][R2.64], R16 ;  /* 0x0000001002007986 */ /* 0x000fe2000c101104 */
[----:B------:R-:W-:-:S03]  /*2cd0*/  PRMT R4, R4, 0x7770, RZ ;  /* 0x0000777004047816 */ /* 0x000fc600000000ff */
[----:B------:R-:W-:Y:S04]  /*2ce0*/  STG.E.U8 desc[UR4][R2.64+0x1], R12 ;  /* 0x0000010c02007986 */ /* 0x000fe8000c101104 */
        /* <DEDUP_REMOVED lines=15> */
[----:B------:R-:W-:Y:S01]  /*2de0*/  STG.E.U8 desc[UR4][R2.64+0x1f], R5 ;  /* 0x00001f0502007986 */ /* 0x000fe2000c101104 */
[----:B------:R-:W-:Y:S05]  /*2df0*/  EXIT ;  /* 0x000000000000794d */ /* 0x000fea0003800000 */
.L_x_15:
[----:B------:R-:W-:-:S00]  /*2e00*/  BRA `(.L_x_15) ;  /* 0xfffffffc00fc7947 */ /* 0x000fc0000383ffff */
[----:B------:R-:W-:-:S00]  /*2e10*/  NOP ;  /* 0x0000000000007918 */ /* 0x000fc00000000000 */
        /* <DEDUP_REMOVED lines=14> */
.L_x_103:


//--------------------- .text._Z13stage2_kernelPmPt --------------------------
	.section	.text._Z13stage2_kernelPmPt,"ax",@progbits
	.align	128
        .global         _Z13stage2_kernelPmPt
        .type           _Z13stage2_kernelPmPt,@function
        .size           _Z13stage2_kernelPmPt,(.L_x_104 - _Z13stage2_kernelPmPt)
        .other          _Z13stage2_kernelPmPt,@"STO_CUDA_ENTRY STV_DEFAULT"
_Z13stage2_kernelPmPt:
.text._Z13stage2_kernelPmPt:
[----:B------:R-:W-:Y:S08]  /*0000*/  LDC R1, c[0x0][0x37c] ;  /* 0x0000df00ff017b82 */ /* 0x000ff00000000800 */
[----:B------:R-:W0:Y:S01]  /*0010*/  LDC.64 R2, c[0x0][0x388] ;  /* 0x0000e200ff027b82 */ /* 0x000e220000000a00 */
[----:B------:R-:W0:Y:S01]  /*0020*/  LDCU.64 UR10, c[0x0][0x358] ;  /* 0x00006b00ff0a77ac */ /* 0x000e220008000a00 */
[----:B------:R-:W-:-:S02]  /*0030*/  IMAD.MOV.U32 R0, RZ, RZ, 0x1 ;  /* 0x00000001ff007424 */ /* 0x000fc400078e00ff */
[----:B------:R-:W-:Y:S01]  /*0040*/  IMAD.MOV.U32 R5, RZ, RZ, 0x3 ;  /* 0x00000003ff057424 */ /* 0x000fe200078e00ff */
[----:B------:R-:W-:Y:S01]  /*0050*/  UMOV UR4, 0x400 ;  /* 0x0000040000047882 */ /* 0x000fe20000000000 */
[----:B------:R-:W-:Y:S01]  /*0060*/  IMAD.MOV.U32 R9, RZ, RZ, 0x7 ;  /* 0x00000007ff097424 */ /* 0x000fe200078e00ff */
[----:B------:R-:W1:Y:S01]  /*0070*/  LDCU.64 UR14, c[0x0][0x380] ;  /* 0x00007000ff0e77ac */ /* 0x000e620008000a00 */
[----:B------:R-:W-:Y:S01]  /*0080*/  IMAD.MOV.U32 R10, RZ, RZ, 0x9 ;  /* 0x00000009ff0a7424 */ /* 0x000fe200078e00ff */
[----:B------:R-:W2:Y:S01]  /*0090*/  S2UR UR6, SR_CgaCtaId ;  /* 0x00000000000679c3 */ /* 0x000ea20000008800 */
[----:B------:R-:W-:Y:S01]  /*00a0*/  IMAD.MOV.U32 R4, RZ, RZ, 0x2 ;  /* 0x00000002ff047424 */ /* 0x000fe200078e00ff */
[----:B------:R-:W-:Y:S01]  /*00b0*/  UMOV UR5, URZ ;  /* 0x000000ff00057c82 */ /* 0x000fe20008000000 */
[----:B------:R-:W-:Y:S02]  /*00c0*/  IMAD.MOV.U32 R7, RZ, RZ, 0x5 ;  /* 0x00000005ff077424 */ /* 0x000fe400078e00ff */
[----:B------:R-:W-:-:S02]  /*00d0*/  IMAD.MOV.U32 R8, RZ, RZ, 0x6 ;  /* 0x00000006ff087424 */ /* 0x000fc400078e00ff */
[----:B------:R-:W-:Y:S02]  /*00e0*/  IMAD.MOV.U32 R11, RZ, RZ, 0xa ;  /* 0x0000000aff0b7424 */ /* 0x000fe400078e00ff */
[----:B------:R-:W-:Y:S02]  /*00f0*/  IMAD.MOV.U32 R6, RZ, RZ, 0x4 ;  /* 0x00000004ff067424 */ /* 0x000fe400078e00ff */
[----:B------:R-:W-:Y:S01]  /*0100*/  IMAD.MOV.U32 R12, RZ, RZ, 0xb ;  /* 0x0000000bff0c7424 */ /* 0x000fe200078e00ff */
[----:B0-----:R0:W-:Y:S04]  /*0110*/  STG.E.U16 desc[UR10][R2.64+0x2], R0 ;  /* 0x0000020002007986 */ /* 0x0011e8000c10150a */
[----:B------:R3:W-:Y:S04]  /*0120*/  STG.E.U16 desc[UR10][R2.64+0x6], R5 ;  /* 0x0000060502007986 */ /* 0x0007e8000c10150a */
[----:B------:R4:W-:Y:S01]  /*0130*/  STG.E.U16 desc[UR10][R2.64+0x4], R4 ;  /* 0x0000040402007986 */ /* 0x0009e2000c10150a */
[----:B--2---:R-:W-:-:S02]  /*0140*/  ULEA UR12, UR6, UR4, 0x18 ;  /* 0x00000004060c7291 */ /* 0x004fc4000f8ec0ff */
[----:B------:R-:W-:Y:S01]  /*0150*/  UIADD3 UR4, UPT, UPT, UR4, 0x200, URZ ;  /* 0x0000020004047890 */ /* 0x000fe2000fffe0ff */
[----:B0-----:R-:W-:Y:S01]  /*0160*/  PRMT R0, R9, 0x7610, R0 ;  /* 0x0000761009007816 */ /* 0x001fe20000000000 */
[----:B------:R-:W-:Y:S01]  /*0170*/  IMAD.MOV.U32 R9, RZ, RZ, 0x8 ;  /* 0x00000008ff097424 */ /* 0x000fe200078e00ff */
[----:B------:R0:W-:Y:S01]  /*0180*/  STG.E.U16 desc[UR10][R2.64+0xa], R7 ;  /* 0x00000a0702007986 */ /* 0x0001e2000c10150a */
[----:B------:R-:W-:Y:S01]  /*0190*/  ULEA UR6, UR6, UR4, 0x18 ;  /* 0x0000000406067291 */ /* 0x000fe2000f8ec0ff */
[----:B---3--:R-:W-:Y:S01]  /*01a0*/  PRMT R5, R10, 0x7610, R5 ;  /* 0x000076100a057816 */ /* 0x008fe20000000005 */
[----:B------:R-:W-:Y:S01]  /*01b0*/  IMAD.MOV.U32 R10, RZ, RZ, 0xe ;  /* 0x0000000eff0a7424 */ /* 0x000fe200078e00ff */
[----:B------:R2:W-:Y:S01]  /*01c0*/  STG.E.U16 desc[UR10][R2.64+0xe], R0 ;  /* 0x00000e0002007986 */ /* 0x0005e2000c10150a */
[----:B------:R-:W-:Y:S01]  /*01d0*/  UMOV UR4, URZ ;  /* 0x000000ff00047c82 */ /* 0x000fe20008000000 */
[----:B----4-:R-:W-:Y:S02]  /*01e0*/  PRMT R4, R9, 0x7610, R4 ;  /* 0x0000761009047816 */ /* 0x010fe40000000004 */
[----:B------:R3:W-:Y:S01]  /*01f0*/  STG.E.U16 desc[UR10][R2.64+0xc], R8 ;  /* 0x00000c0802007986 */ /* 0x0007e2000c10150a */
[----:B------:R-:W-:Y:S01]  /*0200*/  PRMT R9, R11, 0x7610, R9 ;  /* 0x000076100b097816 */ /* 0x000fe20000000009 */
[----:B------:R-:W-:-:S02]  /*0210*/  IMAD.MOV.U32 R11, RZ, RZ, 0xf ;  /* 0x0000000fff0b7424 */ /* 0x000fc400078e00ff */
[----:B0-----:R-:W-:Y:S01]  /*0220*/  IMAD.MOV.U32 R7, RZ, RZ, 0xc ;  /* 0x0000000cff077424 */ /* 0x001fe200078e00ff */
[----:B------:R0:W-:Y:S01]  /*0230*/  STG.E.U16 desc[UR10][R2.64+0x10], R4 ;  /* 0x0000100402007986 */ /* 0x0001e2000c10150a */
[----:B--2---:R-:W-:Y:S01]  /*0240*/  PRMT R0, R10, 0x7610, R0 ;  /* 0x000076100a007816 */ /* 0x004fe20000000000 */
[----:B------:R-:W-:Y:S02]  /*0250*/  IMAD.MOV.U32 R10, RZ, RZ, 0x13 ;  /* 0x00000013ff0a7424 */ /* 0x000fe400078e00ff */
[----:B------:R2:W-:Y:S01]  /*0260*/  STG.E.U16 desc[UR10][R2.64+0x14], R9 ;  /* 0x0000140902007986 */ /* 0x0005e2000c10150a */
[----:B---3--:R-:W-:-:S03]  /*0270*/  IMAD.MOV.U32 R8, RZ, RZ, 0xd ;  /* 0x0000000dff087424 */ /* 0x008fc600078e00ff */
[----:B------:R3:W-:Y:S01]  /*0280*/  STG.E.U16 desc[UR10][R2.64+0x18], R7 ;  /* 0x0000180702007986 */ /* 0x0007e2000c10150a */
[----:B0-----:R-:W-:-:S03]  /*0290*/  PRMT R4, R11, 0x7610, R4 ;  /* 0x000076100b047816 */ /* 0x001fc60000000004 */
[----:B------:R0:W-:Y:S01]  /*02a0*/  STG.E.U16 desc[UR10][R2.64+0x1a], R8 ;  /* 0x00001a0802007986 */ /* 0x0001e2000c10150a */
[----:B------:R-:W-:Y:S02]  /*02b0*/  IMAD.MOV.U32 R11, RZ, RZ, 0x1f ;  /* 0x0000001fff0b7424 */ /* 0x000fe400078e00ff */
[----:B--2---:R-:W-:Y:S01]  /*02c0*/  IMAD.MOV.U32 R9, RZ, RZ, 0x12 ;  /* 0x00000012ff097424 */ /* 0x004fe200078e00ff */
[----:B------:R2:W-:Y:S01]  /*02d0*/  STG.E.U16 desc[UR10][R2.64+0x8], R6 ;  /* 0x0000080602007986 */ /* 0x0005e2000c10150a */
[----:B---3--:R-:W-:Y:S01]  /*02e0*/  PRMT R7, R10, 0x7610, R7 ;  /* 0x000076100a077816 */ /* 0x008fe20000000007 */
[----:B------:R-:W-:Y:S02]  /*02f0*/  IMAD.MOV.U32 R10, RZ, RZ, 0x15 ;  /* 0x00000015ff0a7424 */ /* 0x000fe400078e00ff */
[----:B------:R3:W-:Y:S01]  /*0300*/  STG.E.U16 desc[UR10][R2.64+0x1e], R4 ;  /* 0x00001e0402007986 */ /* 0x0007e2000c10150a */
[----:B0-----:R-:W-:-:S03]  /*0310*/  HFMA2 R8, -RZ, RZ, 0, 1.1920928955078125e-06 ;  /* 0x00000014ff087431 */ /* 0x001fc600000001ff */
[----:B------:R0:W-:Y:S01]  /*0320*/  STG.E.U16 desc[UR10][R2.64+0x24], R9 ;  /* 0x0000240902007986 */ /* 0x0001e2000c10150a */
[----:B--2---:R-:W-:-:S03]  /*0330*/  PRMT R6, R12, 0x7610, R6 ;  /* 0x000076100c067816 */ /* 0x004fc60000000006 */
[----:B------:R2:W-:Y:S01]  /*0340*/  STG.E.U16 desc[UR10][R2.64+0x1c], R0 ;  /* 0x00001c0002007986 */ /* 0x0005e2000c10150a */
[----:B------:R-:W-:Y:S01]  /*0350*/  IMAD.MOV.U32 R12, RZ, RZ, 0xd6 ;  /* 0x000000d6ff0c7424 */ /* 0x000fe200078e00ff */
[----:B---3--:R-:W-:Y:S01]  /*0360*/  PRMT R4, R10, 0x7610, R4 ;  /* 0x000076100a047816 */ /* 0x008fe20000000004 */
[----:B------:R-:W-:Y:S01]  /*0370*/  IMAD.MOV.U32 R10, RZ, RZ, 0x1a ;  /* 0x0000001aff0a7424 */ /* 0x000fe200078e00ff */
[----:B------:R3:W-:Y:S01]  /*0380*/  STG.E.U16 desc[UR10][R2.64+0x16], R6 ;  /* 0x0000160602007986 */ /* 0x0007e2000c10150a */
[----:B0-----:R-:W-:-:S03]  /*0390*/  IMAD.MOV.U32 R9, RZ, RZ, 0x19 ;  /* 0x00000019ff097424 */ /* 0x001fc600078e00ff */
        /* <DEDUP_REMOVED lines=8> */
[----:B------:R-:W-:Y:S01]  /*0420*/  PRMT R9, R10, 0x7610, R9 ;  /* 0x000076100a097816 */ /* 0x000fe20000000009 */
[----:B------:R-:W-:Y:S02]  /*0430*/  IMAD.MOV.U32 R10, RZ, RZ, 0x1e ;  /* 0x0000001eff0a7424 */ /* 0x000fe400078e00ff */
[----:B------:R4:W-:Y:S01]  /*0440*/  STG.E.U16 desc[UR10][R2.64+0x2e], R8 ;  /* 0x00002e0802007986 */ /* 0x0009e2000c10150a */
[----:B--2---:R-:W-:Y:S02]  /*0450*/  IMAD.MOV.U32 R4, RZ, RZ, 0x1c ;  /* 0x0000001cff047424 */ /* 0x004fe400078e00ff */
[----:B---3--:R-:W-:Y:S01]  /*0460*/  IMAD.MOV.U32 R0, RZ, RZ, 0x1b ;  /* 0x0000001bff007424 */ /* 0x008fe200078e00ff */
[----:B------:R2:W-:Y:S01]  /*0470*/  STG.E.U16 desc[UR10][R2.64+0x32], R7 ;  /* 0x0000320702007986 */ /* 0x0005e2000c10150a */
[----:B0-----:R-:W-:-:S03]  /*0480*/  IMAD.MOV.U32 R6, RZ, RZ, 0x18 ;  /* 0x00000018ff067424 */ /* 0x001fc600078e00ff */
[----:B------:R0:W-:Y:S01]  /*0490*/  STG.E.U16 desc[UR10][R2.64+0x36], R0 ;  /* 0x0000360002007986 */ /* 0x0001e2000c10150a */
[----:B----4-:R-:W-:Y:S01]  /*04a0*/  PRMT R8, R10, 0x7610, R8 ;  /* 0x000076100a087816 */ /* 0x010fe20000000008 */
[----:B------:R-:W-:Y:S02]  /*04b0*/  IMAD.MOV.U32 R10, RZ, RZ, 0x22 ;  /* 0x00000022ff0a7424 */ /* 0x000fe400078e00ff */
[----:B------:R3:W-:Y:S01]  /*04c0*/  STG.E.U16 desc[UR10][R2.64+0x30], R6 ;  /* 0x0000300602007986 */ /* 0x0007e2000c10150a */
[----:B--2---:R-:W-:-:S03]  /*04d0*/  IMAD.MOV.U32 R7, RZ, RZ, 0x20 ;  /* 0x00000020ff077424 */ /* 0x004fc600078e00ff */
[----:B------:R2:W-:Y:S01]  /*04e0*/  STG.E.U16 desc[UR10][R2.64+0x34], R9 ;  /* 0x0000340902007986 */ /* 0x0005e2000c10150a */
[----:B0-----:R-:W-:-:S03]  /*04f0*/  PRMT R0, R10, 0x7610, R0 ;  /* 0x000076100a007816 */ /* 0x001fc60000000000 */
[----:B------:R0:W-:Y:S01]  /*0500*/  STG.E.U16 desc[UR10][R2.64+0x38], R4 ;  /* 0x0000380402007986 */ /* 0x0001e2000c10150a */
[----:B------:R-:W-:Y:S02]  /*0510*/  MOV R10, 0x27 ;  /* 0x00000027000a7802 */ /* 0x000fe40000000f00 */
[----:B---3--:R-:W-:Y:S01]  /*0520*/  PRMT R6, R11, 0x7610, R6 ;  /* 0x000076100b067816 */ /* 0x008fe20000000006 */
[----:B------:R-:W-:Y:S01]  /*0530*/  IMAD.MOV.U32 R11, RZ, RZ, 0x23 ;  /* 0x00000023ff0b7424 */ /* 0x000fe200078e00ff */
[----:B------:R3:W-:Y:S01]  /*0540*/  STG.E.U16 desc[UR10][R2.64+0x3c], R8 ;  /* 0x00003c0802007986 */ /* 0x0007e2000c10150a */
[----:B--2---:R-:W-:-:S03]  /*0550*/  IMAD.MOV.U32 R9, RZ, RZ, 0x21 ;  /* 0x00000021ff097424 */ /* 0x004fc600078e00ff */
[----:B------:R2:W-:Y:S01]  /*0560*/  STG.E.U16 desc[UR10][R2.64+0x40], R7 ;  /* 0x0000400702007986 */ /* 0x0005e2000c10150a */
[----:B0-----:R-:W-:Y:S01]  /*0570*/  PRMT R4, R11, 0x7610, R4 ;  /* 0x000076100b047816 */ /* 0x001fe20000000004 */
[----:B------:R-:W-:Y:S02]  /*0580*/  IMAD.MOV.U32 R11, RZ, RZ, 0x33 ;  /* 0x00000033ff0b7424 */ /* 0x000fe400078e00ff */
[----:B------:R0:W-:Y:S01]  /*0590*/  STG.E.U16 desc[UR10][R2.64+0x42], R9 ;  /* 0x0000420902007986 */ /* 0x0001e2000c10150a */
[----:B---3--:R-:W-:-:S03]  /*05a0*/  IMAD.MOV.U32 R8, RZ, RZ, 0x26 ;  /* 0x00000026ff087424 */ /* 0x008fc600078e00ff */
[----:B------:R3:W-:Y:S01]  /*05b0*/  STG.E.U16 desc[UR10][R2.64+0x46], R4 ;  /* 0x0000460402007986 */ /* 0x0007e2000c10150a */
[----:B--2---:R-:W-:Y:S01]  /*05c0*/  PRMT R7, R10, 0x7610, R7 ;  /* 0x000076100a077816 */ /* 0x004fe20000000007 */
[----:B------:R-:W-:Y:S02]  /*05d0*/  IMAD.MOV.U32 R10, RZ, RZ, 0x29 ;  /* 0x00000029ff0a7424 */ /* 0x000fe400078e00ff */
[----:B------:R2:W-:Y:S01]  /*05e0*/  STG.E.U16 desc[UR10][R2.64+0x4c], R8 ;  /* 0x00004c0802007986 */ /* 0x0005e2000c10150a */
[----:B0-----:R-:W-:-:S03]  /*05f0*/  IMAD.MOV.U32 R9, RZ, RZ, 0x28 ;  /* 0x00000028ff097424 */ /* 0x001fc600078e00ff */
[----:B------:R0:W-:Y:S01]  /*0600*/  STG.E.U16 desc[UR10][R2.64+0x44], R0 ;  /* 0x0000440002007986 */ /* 0x0001e2000c10150a */
[----:B---3--:R-:W-:Y:S01]  /*0610*/  PRMT R4, R10, 0x7610, R4 ;  /* 0x000076100a047816 */ /* 0x008fe20000000004 */
[----:B------:R-:W-:Y:S02]  /*0620*/  IMAD.MOV.U32 R10, RZ, RZ, 0x2e ;  /* 0x0000002eff0a7424 */ /* 0x000fe400078e00ff */
[----:B------:R3:W-:Y:S01]  /*0630*/  STG.E.U16 desc[UR10][R2.64+0x4e], R7 ;  /* 0x00004e0702007986 */ /* 0x0007e2000c10150a */
[----:B--2---:R-:W-:-:S03]  /*0640*/  IMAD.MOV.U32 R8, RZ, RZ, 0x2d ;  /* 0x0000002dff087424 */ /* 0x004fc600078e00ff */
[----:B------:R2:W-:Y:S01]  /*0650*/  STG.E.U16 desc[UR10][R2.64+0x3e], R6 ;  /* 0x00003e0602007986 */ /* 0x0005e2000c10150a */
[----:B0-----:R-:W-:Y:S01]  /*0660*/  PRMT R0, R9, 0x7610, R0 ;  /* 0x0000761009007816 */ /* 0x001fe20000000000 */
[----:B------:R-:W-:Y:S02]  /*0670*/  IMAD.MOV.U32 R9, RZ, RZ, 0x2b ;  /* 0x0000002bff097424 */ /* 0x000fe400078e00ff */
[----:B------:R0:W-:Y:S01]  /*0680*/  STG.E.U16 desc[UR10][R2.64+0x52], R4 ;  /* 0x0000520402007986 */ /* 0x0001e2000c10150a */
[----:B---3--:R-:W-:-:S03]  /*0690*/  PRMT R7, R8, 0x7610, R7 ;  /* 0x0000761008077816 */ /* 0x008fc60000000007 */
[----:B------:R3:W-:Y:S01]  /*06a0*/  STG.E.U16 desc[UR10][R2.64+0x50], R0 ;  /* 0x0000500002007986 */ /* 0x0007e2000c10150a */
[----:B------:R-:W-:Y:S01]  /*06b0*/  PRMT R8, R10, 0x7610, R8 ;  /* 0x000076100a087816 */ /* 0x000fe20000000008 */
[----:B------:R-:W-:Y:S02]  /*06c0*/  IMAD.MOV.U32 R10, RZ, RZ, 0x32 ;  /* 0x00000032ff0a7424 */ /* 0x000fe400078e00ff */
[----:B--2---:R-:W-:Y:S01]  /*06d0*/  IMAD.MOV.U32 R6, RZ, RZ, 0x25 ;  /* 0x00000025ff067424 */ /* 0x004fe200078e00ff */
[----:B------:R2:W-:Y:S01]  /*06e0*/  STG.E.U16 desc[UR10][R2.64+0x56], R9 ;  /* 0x0000560902007986 */ /* 0x0005e2000c10150a */
[----:B0-----:R-:W-:-:S03]  /*06f0*/  IMAD.MOV.U32 R4, RZ, RZ, 0x30 ;  /* 0x00000030ff047424 */ /* 0x001fc600078e00ff */
        /* <DEDUP_REMOVED lines=13> */
[----:B0-----:R-:W-:-:S03]  /*07d0*/  HFMA2 R9, -RZ, RZ, 0, 3.45706939697265625e-06 ;  /* 0x0000003aff097431 */ /* 0x001fc600000001ff */
[----:B------:R0:W-:Y:S01]  /*07e0*/  STG.E.U16 desc[UR10][R2.64+0x60], R4 ;  /* 0x0000600402007986 */ /* 0x0001e2000c10150a */
[----:B---3--:R-:W-:Y:S01]  /*07f0*/  PRMT R6, R11, 0x7610, R6 ;  /* 0x000076100b067816 */ /* 0x008fe20000000006 */
[----:B------:R-:W-:Y:S02]  /*0800*/  IMAD.MOV.U32 R11, RZ, RZ, 0x37 ;  /* 0x00000037ff0b7424 */ /* 0x000fe400078e00ff */
[----:B------:R3:W-:Y:S01]  /*0810*/  STG.E.U16 desc[UR10][R2.64+0x68], R7 ;  /* 0x0000680702007986 */ /* 0x0007e2000c10150a */
[----:B--2---:R-:W-:-:S03]  /*0820*/  IMAD.MOV.U32 R8, RZ, RZ, 0x35 ;  /* 0x00000035ff087424 */ /* 0x004fc600078e00ff */
[----:B------:R2:W-:Y:S01]  /*0830*/  STG.E.U16 desc[UR10][R2.64+0x74], R9 ;  /* 0x0000740902007986 */ /* 0x0005e2000c10150a */
[----:B0-----:R-:W-:-:S03]  /*0840*/  PRMT R4, R11, 0x7610, R4 ;  /* 0x000076100b047816 */ /* 0x001fc60000000004 */
[----:B------:R0:W-:Y:S01]  /*0850*/  STG.E.U16 desc[UR10][R2.64+0x6a], R8 ;  /* 0x00006a0802007986 */ /* 0x0001e2000c10150a */
[----:B------:R-:W-:Y:S01]  /*0860*/  IMAD.MOV.U32 R11, RZ, RZ, 0x47 ;  /* 0x00000047ff0b7424 */ /* 0x000fe200078e00ff */
[----:B---3--:R-:W-:Y:S01]  /*0870*/  PRMT R7, R10, 0x7610, R7 ;  /* 0x000076100a077816 */ /* 0x008fe20000000007 */
[----:B------:R-:W-:Y:S01]  /*0880*/  IMAD.MOV.U32 R10, RZ, RZ, 0x3d ;  /* 0x0000003dff0a7424 */ /* 0x000fe200078e00ff */
[----:B------:R3:W-:Y:S01]  /*0890*/  STG.E.U16 desc[UR10][R2.64+0x6e], R4 ;  /* 0x00006e0402007986 */ /* 0x0007e2000c10150a */
[----:B--2---:R-:W-:-:S03]  /*08a0*/  IMAD.MOV.U32 R9, RZ, RZ, 0x41 ;  /* 0x00000041ff097424 */ /* 0x004fc600078e00ff */
[----:B------:R2:W-:Y:S01]  /*08b0*/  STG.E.U16 desc[UR10][R2.64+0x6c], R0 ;  /* 0x00006c0002007986 */ /* 0x0005e2000c10150a */
[----:B0-----:R-:W-:-:S03]  /*08c0*/  IMAD.MOV.U32 R8, RZ, RZ, 0x3c ;  /* 0x0000003cff087424 */ /* 0x001fc600078e00ff */
[----:B------:R0:W-:Y:S01]  /*08d0*/  STG.E.U16 desc[UR10][R2.64+0x76], R7 ;  /* 0x0000760702007986 */ /* 0x0001e2000c10150a */
[----:B---3--:R-:W-:Y:S01]  /*08e0*/  PRMT R4, R10, 0x7610, R4 ;  /* 0x000076100a047816 */ /* 0x008fe20000000004 */
[----:B------:R-:W-:Y:S02]  /*08f0*/  IMAD.MOV.U32 R10, RZ, RZ, 0x42 ;  /* 0x00000042ff0a7424 */ /* 0x000fe400078e00ff */
[----:B------:R3:W-:Y:S01]  /*0900*/  STG.E.U16 desc[UR10][R2.64+0x66], R6 ;  /* 0x0000660602007986 */ /* 0x0007e2000c10150a */
[----:B--2---:R-:W-:Y:S01]  /*0910*/  PRMT R0, R8, 0x7610, R0 ;  /* 0x0000761008007816 */ /* 0x004fe20000000000 */
[----:B------:R-:W-:Y:S02]  /*0920*/  IMAD.MOV.U32 R8, RZ, RZ, 0x3f ;  /* 0x0000003fff087424 */ /* 0x000fe400078e00ff */
[----:B------:R2:W-:Y:S01]  /*0930*/  STG.E.U16 desc[UR10][R2.64+0x7a], R4 ;  /* 0x00007a0402007986 */ /* 0x0005e2000c10150a */
[----:B0-----:R-:W-:Y:S02]  /*0940*/  PRMT R7, R9, 0x7610, R7 ;  /* 0x0000761009077816 */ /* 0x001fe40000000007 */
[----:B------:R-:W-:Y:S01]  /*0950*/  PRMT R9, R10, 0x7610, R9 ;  /* 0x000076100a097816 */ /* 0x000fe20000000009 */
[----:B------:R-:W-:Y:S01]  /*0960*/  IMAD.MOV.U32 R10, RZ, RZ, 0x46 ;  /* 0x00000046ff0a7424 */ /* 0x000fe200078e00ff */
[----:B------:R0:W-:Y:S01]  /*0970*/  STG.E.U16 desc[UR10][R2.64+0x78], R0 ;  /* 0x0000780002007986 */ /* 0x0001e2000c10150a */
[----:B---3--:R-:W-:-:S03]  /*0980*/  IMAD.MOV.U32 R6, RZ, RZ, 0x39 ;  /* 0x00000039ff067424 */ /* 0x008fc600078e00ff */
        /* <DEDUP_REMOVED lines=19> */
[----:B------:R0:W-:Y:S03]  /*0ac0*/  STG.E.U16 desc[UR10][R2.64+0x90], R7 ;  /* 0x0000900702007986 */ /* 0x0001e6000c10150a */
[----:B---3--:R-:W-:Y:S01]  /*0ad0*/  PRMT R4, R11, 0x7610, R4 ;  /* 0x000076100b047816 */ /* 0x008fe20000000004 */
[----:B------:R3:W-:Y:S01]  /*0ae0*/  STG.E.U16 desc[UR10][R2.64+0x92], R9 ;  /* 0x0000920902007986 */ /* 0x0007e2000c10150a */
[----:B------:R-:W-:Y:S02]  /*0af0*/  IMAD.MOV.U32 R11, RZ, RZ, 0x5b ;  /* 0x0000005bff0b7424 */ /* 0x000fe400078e00ff */
[----:B--2---:R-:W-:Y:S01]  /*0b00*/  IMAD.MOV.U32 R8, RZ, RZ, 0x4e ;  /* 0x0000004eff087424 */ /* 0x004fe200078e00ff */
[----:B------:R2:W-:Y:S01]  /*0b10*/  STG.E.U16 desc[UR10][R2.64+0x96], R4 ;  /* 0x0000960402007986 */ /* 0x0005e2000c10150a */
[----:B0-----:R-:W-:Y:S01]  /*0b20*/  PRMT R7, R10, 0x7610, R7 ;  /* 0x000076100a077816 */ /* 0x001fe20000000007 */
[----:B------:R-:W-:-:S02]  /*0b30*/  IMAD.MOV.U32 R10, RZ, RZ, 0x51 ;  /* 0x00000051ff0a7424 */ /* 0x000fc400078e00ff */
        /* <DEDUP_REMOVED lines=11> */
[----:B--2---:R-:W-:-:S03]  /*0bf0*/  PRMT R7, R8, 0x7610, R7 ;  /* 0x0000761008077816 */ /* 0x004fc60000000007 */
[----:B------:R2:W-:Y:S01]  /*0c00*/  STG.E.U16 desc[UR10][R2.64+0xa6], R9 ;  /* 0x0000a60902007986 */ /* 0x0005e2000c10150a */
[----:B------:R-:W-:Y:S01]  /*0c10*/  PRMT R8, R10, 0x7610, R8 ;  /* 0x000076100a087816 */ /* 0x000fe20000000008 */
[----:B------:R-:W-:Y:S02]  /*0c20*/  IMAD.MOV.U32 R10, RZ, RZ, 0x5a ;  /* 0x0000005aff0a7424 */ /* 0x000fe400078e00ff */
[----:B0-----:R-:W-:Y:S01]  /*0c30*/  IMAD.MOV.U32 R6, RZ, RZ, 0x4d ;  /* 0x0000004dff067424 */ /* 0x001fe200078e00ff */
[----:B------:R0:W-:Y:S01]  /*0c40*/  STG.E.U16 desc[UR10][R2.64+0xa0], R0 ;  /* 0x0000a00002007986 */ /* 0x0001e2000c10150a */
[----:B---3--:R-:W-:-:S03]  /*0c50*/  IMAD.MOV.U32 R4, RZ, RZ, 0x58 ;  /* 0x00000058ff047424 */ /* 0x008fc600078e00ff */
[----:B------:R3:W-:Y:S01]  /*0c60*/  STG.E.U16 desc[UR10][R2.64+0x9a], R6 ;  /* 0x00009a0602007986 */ /* 0x0007e2000c10150a */
[----:B--2---:R-:W-:Y:S01]  /*0c70*/  PRMT R9, R10, 0x7610, R9 ;  /* 0x000076100a097816 */ /* 0x004fe20000000009 */
[----:B------:R-:W-:Y:S02]  /*0c80*/  HFMA2 R10, -RZ, RZ, 0, 5.60283660888671875e-06 ;  /* 0x0000005eff0a7431 */ /* 0x000fe400000001ff */
[----:B------:R2:W-:Y:S01]  /*0c90*/  STG.E.U16 desc[UR10][R2.64+0xaa], R7 ;  /* 0x0000aa0702007986 */ /* 0x0005e2000c10150a */
[----:B0-----:R-:W-:-:S03]  /*0ca0*/  IMAD.MOV.U32 R0, RZ, RZ, 0x57 ;  /* 0x00000057ff007424 */ /* 0x001fc600078e00ff */
[----:B------:R0:W-:Y:S01]  /*0cb0*/  STG.E.U16 desc[UR10][R2.64+0xac], R8 ;  /* 0x0000ac0802007986 */ /* 0x0001e2000c10150a */
[----:B---3--:R-:W-:-:S03]  /*0cc0*/  IMAD.MOV.U32 R6, RZ, RZ, 0x54 ;  /* 0x00000054ff067424 */ /* 0x008fc600078e00ff */
[----:B------:R3:W-:Y:S04]  /*0cd0*/  STG.E.U16 desc[UR10][R2.64+0xae], R0 ;  /* 0x0000ae0002007986 */ /* 0x0007e8000c10150a */
[----:B------:R4:W-:Y:S01]  /*0ce0*/  STG.E.U16 desc[UR10][R2.64+0xa8], R6 ;  /* 0x0000a80602007986 */ /* 0x0009e2000c10150a */
[----:B--2---:R-:W-:-:S03]  /*0cf0*/  IMAD.MOV.U32 R7, RZ, RZ, 0x5c ;  /* 0x0000005cff077424 */ /* 0x004fc600078e00ff */
[----:B------:R2:W-:Y:S01]  /*0d00*/  STG.E.U16 desc[UR10][R2.64+0xb0], R4 ;  /* 0x0000b00402007986 */ /* 0x0005e2000c10150a */
[----:B0-----:R-:W-:Y:S01]  /*0d10*/  IMAD.MOV.U32 R8, RZ, RZ, 0x5d ;  /* 0x0000005dff087424 */ /* 0x001fe200078e00ff */
[----:B---3--:R-:W-:Y:S01]  /*0d20*/  PRMT R0, R10, 0x7610, R0 ;  /* 0x000076100a007816 */ /* 0x008fe20000000000 */
[----:B------:R-:W-:Y:S01]  /*0d30*/  IMAD.MOV.U32 R10, RZ, RZ, 0x63 ;  /* 0x00000063ff0a7424 */ /* 0x000fe200078e00ff */
[----:B------:R0:W-:Y:S01]  /*0d40*/  STG.E.U16 desc[UR10][R2.64+0xb4], R9 ;  /* 0x0000b40902007986 */ /* 0x0001e2000c10150a */
[----:B----4-:R-:W-:Y:S01]  /*0d50*/  PRMT R6, R11, 0x7610, R6 ;  /* 0x000076100b067816 */ /* 0x010fe20000000006 */
[----:B------:R-:W-:Y:S02]  /*0d60*/  IMAD.MOV.U32 R11, RZ, RZ, 0x5f ;  /* 0x0000005fff0b7424 */ /* 0x000fe400078e00ff */
[----:B------:R3:W-:Y:S03]  /*0d70*/  STG.E.U16 desc[UR10][R2.64+0xb8], R7 ;  /* 0x0000b80702007986 */ /* 0x0007e6000c10150a */
[----:B--2---:R-:W-:Y:S01]  /*0d80*/  PRMT R4, R11, 0x7610, R4 ;  /* 0x000076100b047816 */ /* 0x004fe20000000004 */
[----:B------:R2:W-:Y:S01]  /*0d90*/  STG.E.U16 desc[UR10][R2.64+0x12], R5 ;  /* 0x0000120502007986 */ /* 0x0005e2000c10150a */
[----:B------:R-:W-:-:S02]  /*0da0*/  IMAD.MOV.U32 R11, RZ, RZ, 0x6f ;  /* 0x0000006fff0b7424 */ /* 0x000fc400078e00ff */
[----:B0-----:R-:W-:Y:S01]  /*0db0*/  IMAD.MOV.U32 R9, RZ, RZ, 0x62 ;  /* 0x00000062ff097424 */ /* 0x001fe200078e00ff */
        /* <DEDUP_REMOVED lines=18> */
[----:B--2---:R-:W-:Y:S02]  /*0ee0*/  PRMT R7, R9, 0x7610, R7 ;  /* 0x0000761009077816 */ /* 0x004fe40000000007 */
[----:B------:R-:W-:Y:S01]  /*0ef0*/  PRMT R9, R10, 0x7610, R9 ;  /* 0x000076100a097816 */ /* 0x000fe20000000009 */
[----:B------:R-:W-:Y:S01]  /*0f00*/  IMAD.MOV.U32 R10, RZ, RZ, 0x6e ;  /* 0x0000006eff0a7424 */ /* 0x000fe200078e00ff */
[----:B------:R2:W-:Y:S01]  /*0f10*/  STG.E.U16 desc[UR10][R2.64+0xc8], R0 ;  /* 0x0000c80002007986 */ /* 0x0005e2000c10150a */
[----:B0-----:R-:W-:-:S03]  /*0f20*/  IMAD.MOV.U32 R6, RZ, RZ, 0x61 ;  /* 0x00000061ff067424 */ /* 0x001fc600078e00ff */
[----:B------:R0:W-:Y:S01]  /*0f30*/  STG.E.U16 desc[UR10][R2.64+0xce], R8 ;  /* 0x0000ce0802007986 */ /* 0x0001e2000c10150a */
[----:B---3--:R-:W-:-:S03]  /*0f40*/  IMAD.MOV.U32 R5, RZ, RZ, 0x1d ;  /* 0x0000001dff057424 */ /* 0x008fc600078e00ff */
        /* <DEDUP_REMOVED lines=8> */
[----:B--2---:R-:W-:-:S03]  /*0fd0*/  IMAD.MOV.U32 R5, RZ, RZ, 0x24 ;  /* 0x00000024ff057424 */ /* 0x004fc600078e00ff */
[----:B------:R2:W-:Y:S04]  /*0fe0*/  STG.E.U16 desc[UR10][R2.64+0xd0], R6 ;  /* 0x0000d00602007986 */ /* 0x0005e8000c10150a */
[----:B------:R4:W-:Y:S01]  /*0ff0*/  STG.E.U16 desc[UR10][R2.64+0xd6], R0 ;  /* 0x0000d60002007986 */ /* 0x0009e2000c10150a */
[----:B0-----:R-:W-:Y:S01]  /*1000*/  IMAD.MOV.U32 R4, RZ, RZ, 0x6c ;  /* 0x0000006cff047424 */ /* 0x001fe200078e00ff */
[----:B---3--:R-:W-:Y:S02]  /*1010*/  MOV R7, 0x70 ;  /* 0x0000007000077802 */ /* 0x008fe40000000f00 */
[----:B------:R0:W-:Y:S01]  /*1020*/  STG.E.U16 desc[UR10][R2.64+0x48], R5 ;  /* 0x0000480502007986 */ /* 0x0001e2000c10150a */
[----:B--2---:R-:W-:Y:S01]  /*1030*/  PRMT R6, R11, 0x7610, R6 ;  /* 0x000076100b067816 */ /* 0x004fe20000000006 */
[----:B------:R-:W-:-:S02]  /*1040*/  IMAD.MOV.U32 R11, RZ, RZ, 0x73 ;  /* 0x00000073ff0b7424 */ /* 0x000fc400078e00ff */
[----:B------:R2:W-:Y:S01]  /*1050*/  STG.E.U16 desc[UR10][R2.64+0xd8], R4 ;  /* 0x0000d80402007986 */ /* 0x0005e2000c10150a */
[----:B----4-:R-:W-:Y:S01]  /*1060*/  PRMT R0, R10, 0x7610, R0 ;  /* 0x000076100a007816 */ /* 0x010fe20000000000 */
[----:B------:R-:W-:Y:S02]  /*1070*/  IMAD.MOV.U32 R10, RZ, RZ, 0x77 ;  /* 0x00000077ff0a7424 */ /* 0x000fe400078e00ff */
[----:B------:R3:W-:Y:S01]  /*1080*/  STG.E.U16 desc[UR10][R2.64+0xdc], R8 ;  /* 0x0000dc0802007986 */ /* 0x0007e2000c10150a */
[----:B0-----:R-:W-:-:S03]  /*1090*/  IMAD.MOV.U32 R5, RZ, RZ, 0x2a ;  /* 0x0000002aff057424 */ /* 0x001fc600078e00ff */
[----:B------:R0:W-:Y:S01]  /*10a0*/  STG.E.U16 desc[UR10][R2.64+0xe0], R7 ;  /* 0x0000e00702007986 */ /* 0x0001e2000c10150a */
[----:B--2---:R-:W-:-:S03]  /*10b0*/  PRMT R4, R11, 0x7610, R4 ;  /* 0x000076100b047816 */ /* 0x004fc60000000004 */
[----:B------:R2:W-:Y:S01]  /*10c0*/  STG.E.U16 desc[UR10][R2.64+0x54], R5 ;  /* 0x0000540502007986 */ /* 0x0005e2000c10150a */
[----:B------:R-:W-:Y:S02]  /*10d0*/  IMAD.MOV.U32 R11, RZ, RZ, 0x83 ;  /* 0x00000083ff0b7424 */ /* 0x000fe400078e00ff */
[----:B---3--:R-:W-:Y:S01]  /*10e0*/  IMAD.MOV.U32 R8, RZ, RZ, 0x76 ;  /* 0x00000076ff087424 */ /* 0x008fe200078e00ff */
[----:B------:R3:W-:Y:S01]  /*10f0*/  STG.E.U16 desc[UR10][R2.64+0xd4], R9 ;  /* 0x0000d40902007986 */ /* 0x0007e2000c10150a */
[----:B0-----:R-:W-:Y:S01]  /*1100*/  PRMT R7, R10, 0x7610, R7 ;  /* 0x000076100a077816 */ /* 0x001fe20000000007 */
[----:B------:R-:W-:Y:S02]  /*1110*/  IMAD.MOV.U32 R10, RZ, RZ, 0x79 ;  /* 0x00000079ff0a7424 */ /* 0x000fe400078e00ff */
[----:B------:R0:W-:Y:S01]  /*1120*/  STG.E.U16 desc[UR10][R2.64+0xe6], R4 ;  /* 0x0000e60402007986 */ /* 0x0001e2000c10150a */
[----:B--2---:R-:W-:-:S03]  /*1130*/  IMAD.MOV.U32 R5, RZ, RZ, 0x31 ;  /* 0x00000031ff057424 */ /* 0x004fc600078e00ff */
[----:B------:R2:W-:Y:S01]  /*1140*/  STG.E.U16 desc[UR10][R2.64+0xec], R8 ;  /* 0x0000ec0802007986 */ /* 0x0005e2000c10150a */
[----:B---3--:R-:W-:-:S03]  /*1150*/  IMAD.MOV.U32 R9, RZ, RZ, 0x71 ;  /* 0x00000071ff097424 */ /* 0x008fc600078e00ff */
        /* <DEDUP_REMOVED lines=8> */
[----:B0-----:R-:W-:-:S03]  /*11e0*/  IMAD.MOV.U32 R9, RZ, RZ, 0x78 ;  /* 0x00000078ff097424 */ /* 0x001fc600078e00ff */
[----:B------:R0:W-:Y:S01]  /*11f0*/  STG.E.U16 desc[UR10][R2.64+0x70], R5 ;  /* 0x0000700502007986 */ /* 0x0001e2000c10150a */
[----:B--2---:R-:W-:-:S03]  /*1200*/  PRMT R7, R8, 0x7610, R7 ;  /* 0x0000761008077816 */ /* 0x004fc60000000007 */
[----:B------:R2:W-:Y:S01]  /*1210*/  STG.E.U16 desc[UR10][R2.64+0xde], R6 ;  /* 0x0000de0602007986 */ /* 0x0005e2000c10150a */
[----:B------:R-:W-:Y:S01]  /*1220*/  PRMT R8, R10, 0x7610, R8 ;  /* 0x000076100a087816 */ /* 0x000fe20000000008 */
[----:B------:R-:W-:Y:S01]  /*1230*/  HFMA2 R10, -RZ, RZ, 0, 7.74860382080078125e-06 ;  /* 0x00000082ff0a7431 */ /* 0x000fe200000001ff */
[----:B---3--:R-:W-:Y:S01]  /*1240*/  PRMT R0, R9, 0x7610, R0 ;  /* 0x0000761009007816 */ /* 0x008fe20000000000 */
[----:B------:R-:W-:Y:S01]  /*1250*/  IMAD.MOV.U32 R9, RZ, RZ, 0x7b ;  /* 0x0000007bff097424 */ /* 0x000fe200078e00ff */
[----:B------:R3:W-:Y:S01]  /*1260*/  STG.E.U16 desc[UR10][R2.64+0xf2], R4 ;  /* 0x0000f20402007986 */ /* 0x0007e2000c10150a */
[----:B0-----:R-:W-:-:S03]  /*1270*/  IMAD.MOV.U32 R5, RZ, RZ, 0x3e ;  /* 0x0000003eff057424 */ /* 0x001fc600078e00ff */
[----:B------:R0:W-:Y:S01]  /*1280*/  STG.E.U16 desc[UR10][R2.64+0xf0], R0 ;  /* 0x0000f00002007986 */ /* 0x0001e2000c10150a */
[----:B--2---:R-:W-:-:S03]  /*1290*/  IMAD.MOV.U32 R6, RZ, RZ, 0x75 ;  /* 0x00000075ff067424 */ /* 0x004fc600078e00ff */
[----:B------:R2:W-:Y:S04]  /*12a0*/  STG.E.U16 desc[UR10][R2.64+0x7c], R5 ;  /* 0x00007c0502007986 */ /* 0x0005e8000c10150a */
[----:B------:R4:W-:Y:S01]  /*12b0*/  STG.E.U16 desc[UR10][R2.64+0xea], R6 ;  /* 0x0000ea0602007986 */ /* 0x0009e2000c10150a */
[----:B---3--:R-:W-:-:S03]  /*12c0*/  IMAD.MOV.U32 R4, RZ, RZ, 0x80 ;  /* 0x00000080ff047424 */ /* 0x008fc600078e00ff */
[----:B------:R3:W-:Y:S01]  /*12d0*/  STG.E.U16 desc[UR10][R2.64+0xf6], R9 ;  /* 0x0000f60902007986 */ /* 0x0007e2000c10150a */
[----:B0-----:R-:W-:Y:S02]  /*12e0*/  IMAD.MOV.U32 R0, RZ, RZ, 0x7f ;  /* 0x0000007fff007424 */ /* 0x001fe400078e00ff */
[----:B--2---:R-:W-:Y:S01]  /*12f0*/  IMAD.MOV.U32 R5, RZ, RZ, 0x45 ;  /* 0x00000045ff057424 */ /* 0x004fe200078e00ff */
[----:B------:R0:W-:Y:S01]  /*1300*/  STG.E.U16 desc[UR10][R2.64+0xfa], R7 ;  /* 0x0000fa0702007986 */ /* 0x0001e2000c10150a */
[----:B----4-:R-:W-:-:S03]  /*1310*/  IMAD.MOV.U32 R6, RZ, RZ, 0x7c ;  /* 0x0000007cff067424 */ /* 0x010fc600078e00ff */
[----:B------:R2:W-:Y:S01]  /*1320*/  STG.E.U16 desc[UR10][R2.64+0x8a], R5 ;  /* 0x00008a0502007986 */ /* 0x0005e2000c10150a */
[----:B---3--:R-:W-:Y:S01]  /*1330*/  PRMT R9, R10, 0x7610, R9 ;  /* 0x000076100a097816 */ /* 0x008fe20000000009 */
[----:B------:R-:W-:Y:S02]  /*1340*/  IMAD.MOV.U32 R10, RZ, RZ, 0x86 ;  /* 0x00000086ff0a7424 */ /* 0x000fe400078e00ff */
[----:B------:R3:W-:Y:S01]  /*1350*/  STG.E.U16 desc[UR10][R2.64+0xf8], R6 ;  /* 0x0000f80602007986 */ /* 0x0007e2000c10150a */
[----:B0-----:R-:W-:-:S03]  /*1360*/  IMAD.MOV.U32 R7, RZ, RZ, 0x84 ;  /* 0x00000084ff077424 */ /* 0x001fc600078e00ff */
[----:B------:R0:W-:Y:S01]  /*1370*/  STG.E.U16 desc[UR10][R2.64+0xfe], R0 ;  /* 0x0000fe0002007986 */ /* 0x0001e2000c10150a */
[----:B--2---:R-:W-:-:S03]  /*1380*/  MOV R5, 0x4c ;  /* 0x0000004c00057802 */ /* 0x004fc60000000f00 */
[----:B------:R2:W-:Y:S01]  /*1390*/  STG.E.U16 desc[UR10][R2.64+0xfc], R8 ;  /* 0x0000fc0802007986 */ /* 0x0005e2000c10150a */
[----:B---3--:R-:W-:Y:S01]  /*13a0*/  PRMT R6, R11, 0x7610, R6 ;  /* 0x000076100b067816 */ /* 0x008fe20000000006 */
[----:B------:R-:W-:Y:S02]  /*13b0*/  IMAD.MOV.U32 R11, RZ, RZ, 0x87 ;  /* 0x00000087ff0b7424 */ /* 0x000fe400078e00ff */
        /* <DEDUP_REMOVED lines=16> */
[----:B0-----:R-:W-:-:S03]  /*14c0*/  IMAD.MOV.U32 R5, RZ, RZ, 0x59 ;  /* 0x00000059ff057424 */ /* 0x001fc600078e00ff */
[----:B------:R0:W-:Y:S01]  /*14d0*/  STG.E.U16 desc[UR10][R2.64+0x114], R9 ;  /* 0x0001140902007986 */ /* 0x0001e2000c10150a */
[----:B--2---:R-:W-:-:S03]  /*14e0*/  IMAD.MOV.U32 R8, RZ, RZ, 0x8c ;  /* 0x0000008cff087424 */ /* 0x004fc600078e00ff */
        /* <DEDUP_REMOVED lines=11> */
[----:B0-----:R-:W-:Y:S02]  /*15a0*/  PRMT R7, R9, 0x7610, R7 ;  /* 0x0000761009077816 */ /* 0x001fe40000000007 */
[----:B------:R-:W-:Y:S01]  /*15b0*/  PRMT R9, R10, 0x7610, R9 ;  /* 0x000076100a097816 */ /* 0x000fe20000000009 */
[----:B------:R-:W-:Y:S01]  /*15c0*/  IMAD.MOV.U32 R10, RZ, RZ, 0x96 ;  /* 0x00000096ff0a7424 */ /* 0x000fe200078e00ff */
[----:B------:R0:W-:Y:S01]  /*15d0*/  STG.E.U16 desc[UR10][R2.64+0x118], R0 ;  /* 0x0001180002007986 */ /* 0x0001e2000c10150a */
[----:B--2---:R-:W-:-:S03]  /*15e0*/  IMAD.MOV.U32 R6, RZ, RZ, 0x89 ;  /* 0x00000089ff067424 */ /* 0x004fc600078e00ff */
[----:B------:R2:W-:Y:S01]  /*15f0*/  STG.E.U16 desc[UR10][R2.64+0x11e], R8 ;  /* 0x00011e0802007986 */ /* 0x0005e2000c10150a */
[----:B---3--:R-:W-:-:S03]  /*1600*/  IMAD.MOV.U32 R5, RZ, RZ, 0x66 ;  /* 0x00000066ff057424 */ /* 0x008fc600078e00ff */
        /* <DEDUP_REMOVED lines=8> */
[----:B0-----:R-:W-:-:S03]  /*1690*/  IMAD.MOV.U32 R5, RZ, RZ, 0x6d ;  /* 0x0000006dff057424 */ /* 0x001fc600078e00ff */
[----:B------:R0:W-:Y:S04]  /*16a0*/  STG.E.U16 desc[UR10][R2.64+0x120], R6 ;  /* 0x0001200602007986 */ /* 0x0001e8000c10150a */
[----:B------:R4:W-:Y:S01]  /*16b0*/  STG.E.U16 desc[UR10][R2.64+0x126], R0 ;  /* 0x0001260002007986 */ /* 0x0009e2000c10150a */
[----:B--2---:R-:W-:Y:S01]  /*16c0*/  MOV R4, 0x94 ;  /* 0x0000009400047802 */ /* 0x004fe20000000f00 */
[----:B---3--:R-:W-:Y:S02]  /*16d0*/  IMAD.MOV.U32 R7, RZ, RZ, 0x98 ;  /* 0x00000098ff077424 */ /* 0x008fe400078e00ff */
[----:B------:R2:W-:Y:S01]  /*16e0*/  STG.E.U16 desc[UR10][R2.64+0xda], R5 ;  /* 0x0000da0502007986 */ /* 0x0005e2000c10150a */
[----:B0-----:R-:W-:Y:S01]  /*16f0*/  PRMT R6, R11, 0x7610, R6 ;  /* 0x000076100b067816 */ /* 0x001fe20000000006 */
[----:B------:R-:W-:-:S02]  /*1700*/  IMAD.MOV.U32 R11, RZ, RZ, 0x9b ;  /* 0x0000009bff0b7424 */ /* 0x000fc400078e00ff */
        /* <DEDUP_REMOVED lines=16> */
[----:B---3--:R-:W-:-:S03]  /*1810*/  IMAD.MOV.U32 R8, RZ, RZ, 0x9e ;  /* 0x0000009eff087424 */ /* 0x008fc600078e00ff */
[----:B------:R3:W-:Y:S01]  /*1820*/  STG.E.U16 desc[UR10][R2.64+0xf4], R5 ;  /* 0x0000f40502007986 */ /* 0x0007e2000c10150a */
[----:B--2---:R-:W-:Y:S01]  /*1830*/  PRMT R4, R10, 0x7610, R4 ;  /* 0x000076100a047816 */ /* 0x004fe20000000004 */
[----:B------:R-:W-:Y:S02]  /*1840*/  HFMA2 R10, -RZ, RZ, 0, 9.89437103271484375e-06 ;  /* 0x000000a6ff0a7431 */ /* 0x000fe400000001ff */
[----:B------:R2:W-:Y:S01]  /*1850*/  STG.E.U16 desc[UR10][R2.64+0x13c], R8 ;  /* 0x00013c0802007986 */ /* 0x0005e2000c10150a */
[----:B0-----:R-:W-:-:S03]  /*1860*/  IMAD.MOV.U32 R9, RZ, RZ, 0xa0 ;  /* 0x000000a0ff097424 */ /* 0x001fc600078e00ff */
[----:B------:R0:W-:Y:S01]  /*1870*/  STG.E.U16 desc[UR10][R2.64+0x134], R0 ;  /* 0x0001340002007986 */ /* 0x0001e2000c10150a */
[----:B---3--:R-:W-:-:S03]  /*1880*/  IMAD.MOV.U32 R5, RZ, RZ, 0x81 ;  /* 0x00000081ff057424 */ /* 0x008fc600078e00ff */
[----:B------:R3:W-:Y:S01]  /*1890*/  STG.E.U16 desc[UR10][R2.64+0x13e], R7 ;  /* 0x00013e0702007986 */ /* 0x0007e2000c10150a */
[----:B--2---:R-:W-:-:S03]  /*18a0*/  IMAD.MOV.U32 R8, RZ, RZ, 0xa5 ;  /* 0x000000a5ff087424 */ /* 0x004fc600078e00ff */
[----:B------:R2:W-:Y:S01]  /*18b0*/  STG.E.U16 desc[UR10][R2.64+0x102], R5 ;  /* 0x0001020502007986 */ /* 0x0005e2000c10150a */
[----:B0-----:R-:W-:-:S03]  /*18c0*/  PRMT R0, R9, 0x7610, R0 ;  /* 0x0000761009007816 */ /* 0x001fc60000000000 */
[----:B------:R0:W-:Y:S01]  /*18d0*/  STG.E.U16 desc[UR10][R2.64+0x12e], R6 ;  /* 0x00012e0602007986 */ /* 0x0001e2000c10150a */
[----:B------:R-:W-:Y:S01]  /*18e0*/  IMAD.MOV.U32 R9, RZ, RZ, 0xa3 ;  /* 0x000000a3ff097424 */ /* 0x000fe200078e00ff */
[----:B---3--:R-:W-:Y:S02]  /*18f0*/  PRMT R7, R8, 0x7610, R7 ;  /* 0x0000761008077816 */ /* 0x008fe40000000007 */
        /* <DEDUP_REMOVED lines=19> */
[----:B0-----:R-:W-:Y:S02]  /*1a30*/  IMAD.MOV.U32 R7, RZ, RZ, 0xac ;  /* 0x000000acff077424 */ /* 0x001fe400078e00ff */
[----:B---3--:R-:W-:Y:S01]  /*1a40*/  IMAD.MOV.U32 R5, RZ, RZ, 0x95 ;  /* 0x00000095ff057424 */ /* 0x008fe200078e00ff */
[----:B------:R0:W-:Y:S01]  /*1a50*/  STG.E.U16 desc[UR10][R2.64+0x14c], R8 ;  /* 0x00014c0802007986 */ /* 0x0001e2000c10150a */
[----:B----4-:R-:W-:Y:S01]  /*1a60*/  PRMT R6, R11, 0x7610, R6 ;  /* 0x000076100b067816 */ /* 0x010fe20000000006 */
[----:B------:R-:W-:Y:S02]  /*1a70*/  IMAD.MOV.U32 R11, RZ, RZ, 0xaf ;  /* 0x000000afff0b7424 */ /* 0x000fe400078e00ff */
[----:B------:R3:W-:Y:S01]  /*1a80*/  STG.E.U16 desc[UR10][R2.64+0x12a], R5 ;  /* 0x00012a0502007986 */ /* 0x0007e2000c10150a */
[----:B--2---:R-:W-:Y:S01]  /*1a90*/  PRMT R0, R10, 0x7610, R0 ;  /* 0x000076100a007816 */ /* 0x004fe20000000000 */
[----:B------:R-:W-:-:S02]  /*1aa0*/  IMAD.MOV.U32 R10, RZ, RZ, 0xb3 ;  /* 0x000000b3ff0a7424 */ /* 0x000fc400078e00ff */
[----:B------:R2:W-:Y:S01]  /*1ab0*/  STG.E.U16 desc[UR10][R2.64+0x150], R4 ;  /* 0x0001500402007986 */ /* 0x0005e2000c10150a */
[----:B0-----:R-:W-:-:S03]  /*1ac0*/  IMAD.MOV.U32 R8, RZ, RZ, 0xad ;  /* 0x000000adff087424 */ /* 0x001fc600078e00ff */
[----:B------:R0:W-:Y:S01]  /*1ad0*/  STG.E.U16 desc[UR10][R2.64+0x154], R9 ;  /* 0x0001540902007986 */ /* 0x0001e2000c10150a */
[----:B---3--:R-:W-:-:S03]  /*1ae0*/  IMAD.MOV.U32 R5, RZ, RZ, 0x9c ;  /* 0x0000009cff057424 */ /* 0x008fc600078e00ff */
[----:B------:R3:W-:Y:S01]  /*1af0*/  STG.E.U16 desc[UR10][R2.64+0x158], R7 ;  /* 0x0001580702007986 */ /* 0x0007e2000c10150a */
[----:B--2---:R-:W-:-:S03]  /*1b00*/  PRMT R4, R11, 0x7610, R4 ;  /* 0x000076100b047816 */ /* 0x004fc60000000004 */
[----:B------:R2:W-:Y:S01]  /*1b10*/  STG.E.U16 desc[UR10][R2.64+0x138], R5 ;  /* 0x0001380502007986 */ /* 0x0005e2000c10150a */
[----:B------:R-:W-:Y:S02]  /*1b20*/  IMAD.MOV.U32 R11, RZ, RZ, 0xbf ;  /* 0x000000bfff0b7424 */ /* 0x000fe400078e00ff */
        /* <DEDUP_REMOVED lines=27> */
[----:B--2---:R-:W-:-:S03]  /*1ce0*/  MOV R6, 0xb8 ;  /* 0x000000b800067802 */ /* 0x004fc60000000f00 */
[----:B------:R2:W-:Y:S01]  /*1cf0*/  STG.E.U16 desc[UR10][R2.64+0x160], R5 ;  /* 0x0001600502007986 */ /* 0x0005e2000c10150a */
[----:B0-----:R-:W-:-:S03]  /*1d00*/  PRMT R8, R10, 0x7610, R8 ;  /* 0x000076100a087816 */ /* 0x001fc60000000008 */
[----:B------:R0:W-:Y:S01]  /*1d10*/  STG.E.U16 desc[UR10][R2.64+0x170], R6 ;  /* 0x0001700602007986 */ /* 0x0001e2000c10150a */
[----:B------:R-:W-:Y:S02]  /*1d20*/  IMAD.MOV.U32 R10, RZ, RZ, 0xc2 ;  /* 0x000000c2ff0a7424 */ /* 0x000fe400078e00ff */
[----:B---3--:R-:W-:Y:S01]  /*1d30*/  IMAD.MOV.U32 R4, RZ, RZ, 0xbc ;  /* 0x000000bcff047424 */ /* 0x008fe200078e00ff */
[----:B------:R3:W-:Y:S01]  /*1d40*/  STG.E.U16 desc[UR10][R2.64+0x17c], R8 ;  /* 0x00017c0802007986 */ /* 0x0007e2000c10150a */
[----:B--2---:R-:W-:-:S03]  /*1d50*/  IMAD.MOV.U32 R5, RZ, RZ, 0xb6 ;  /* 0x000000b6ff057424 */ /* 0x004fc600078e00ff */
[----:B------:R2:W-:Y:S01]  /*1d60*/  STG.E.U16 desc[UR10][R2.64+0x168], R0 ;  /* 0x0001680002007986 */ /* 0x0005e2000c10150a */
[----:B0-----:R-:W-:-:S03]  /*1d70*/  PRMT R6, R11, 0x7610, R6 ;  /* 0x000076100b067816 */ /* 0x001fc60000000006 */
[----:B------:R0:W-:Y:S01]  /*1d80*/  STG.E.U16 desc[UR10][R2.64+0x174], R9 ;  /* 0x0001740902007986 */ /* 0x0001e2000c10150a */
[----:B------:R-:W-:Y:S02]  /*1d90*/  IMAD.MOV.U32 R11, RZ, RZ, 0xc3 ;  /* 0x000000c3ff0b7424 */ /* 0x000fe400078e00ff */
[----:B---3--:R-:W-:Y:S01]  /*1da0*/  IMAD.MOV.U32 R8, RZ, RZ, 0xc4 ;  /* 0x000000c4ff087424 */ /* 0x008fe200078e00ff */
[----:B------:R3:W-:Y:S01]  /*1db0*/  STG.E.U16 desc[UR10][R2.64+0x16c], R5 ;  /* 0x00016c0502007986 */ /* 0x0007e2000c10150a */
[----:B--2---:R-:W-:-:S03]  /*1dc0*/  IMAD.MOV.U32 R0, RZ, RZ, 0xbb ;  /* 0x000000bbff007424 */ /* 0x004fc600078e00ff */
[----:B------:R2:W-:Y:S04]  /*1dd0*/  STG.E.U16 desc[UR10][R2.64+0x172], R7 ;  /* 0x0001720702007986 */ /* 0x0005e8000c10150a */
[----:B------:R4:W-:Y:S01]  /*1de0*/  STG.E.U16 desc[UR10][R2.64+0x178], R4 ;  /* 0x0001780402007986 */ /* 0x0009e2000c10150a */
[----:B0-----:R-:W-:-:S03]  /*1df0*/  IMAD.MOV.U32 R9, RZ, RZ, 0xc1 ;  /* 0x000000c1ff097424 */ /* 0x001fc600078e00ff */
[----:B------:R0:W-:Y:S01]  /*1e00*/  STG.E.U16 desc[UR10][R2.64+0x17e], R6 ;  /* 0x00017e0602007986 */ /* 0x0001e2000c10150a */
[----:B---3--:R-:W-:Y:S02]  /*1e10*/  IMAD.MOV.U32 R5, RZ, RZ, 0xbd ;  /* 0x000000bdff057424 */ /* 0x008fe400078e00ff */
[----:B--2---:R-:W-:Y:S01]  /*1e20*/  IMAD.MOV.U32 R7, RZ, RZ, 0xc0 ;  /* 0x000000c0ff077424 */ /* 0x004fe200078e00ff */
[----:B------:R2:W-:Y:S01]  /*1e30*/  STG.E.U16 desc[UR10][R2.64+0x176], R0 ;  /* 0x0001760002007986 */ /* 0x0005e2000c10150a */
[----:B----4-:R-:W-:Y:S01]  /*1e40*/  PRMT R4, R10, 0x7610, R4 ;  /* 0x000076100a047816 */ /* 0x010fe20000000004 */
[----:B------:R-:W-:Y:S02]  /*1e50*/  IMAD.MOV.U32 R10, RZ, RZ, 0xc7 ;  /* 0x000000c7ff0a7424 */ /* 0x000fe400078e00ff */
[----:B------:R3:W-:Y:S01]  /*1e60*/  STG.E.U16 desc[UR10][R2.64+0x17a], R5 ;  /* 0x00017a0502007986 */ /* 0x0007e2000c10150a */
[----:B0-----:R-:W-:Y:S01]  /*1e70*/  PRMT R6, R8, 0x7610, R6 ;  /* 0x0000761008067816 */ /* 0x001fe20000000006 */
[----:B------:R-:W-:-:S02]  /*1e80*/  IMAD.MOV.U32 R8, RZ, RZ, 0xc5 ;  /* 0x000000c5ff087424 */ /* 0x000fc400078e00ff */
[----:B------:R0:W-:Y:S01]  /*1e90*/  STG.E.U16 desc[UR10][R2.64+0x180], R7 ;  /* 0x0001800702007986 */ /* 0x0001e2000c10150a */
[----:B--2---:R-:W-:Y:S01]  /*1ea0*/  PRMT R0, R9, 0x7610, R0 ;  /* 0x0000761009007816 */ /* 0x004fe20000000000 */
[----:B------:R-:W-:Y:S02]  /*1eb0*/  IMAD.MOV.U32 R9, RZ, RZ, 0xc6 ;  /* 0x000000c6ff097424 */ /* 0x000fe400078e00ff */
[----:B------:R2:W-:Y:S01]  /*1ec0*/  STG.E.U16 desc[UR10][R2.64+0x188], R6 ;  /* 0x0001880602007986 */ /* 0x0005e2000c10150a */
[----:B---3--:R-:W-:-:S03]  /*1ed0*/  PRMT R5, R11, 0x7610, R5 ;  /* 0x000076100b057816 */ /* 0x008fc60000000005 */
[----:B------:R3:W-:Y:S01]  /*1ee0*/  STG.E.U16 desc[UR10][R2.64+0x182], R0 ;  /* 0x0001820002007986 */ /* 0x0007e2000c10150a */
[----:B------:R-:W-:Y:S01]  /*1ef0*/  IMAD.MOV.U32 R11, RZ, RZ, 0xd1 ;  /* 0x000000d1ff0b7424 */ /* 0x000fe200078e00ff */
[----:B0-----:R-:W-:Y:S02]  /*1f00*/  PRMT R7, R10, 0x7610, R7 ;  /* 0x000076100a077816 */ /* 0x001fe40000000007 */
[----:B------:R0:W-:Y:S01]  /*1f10*/  STG.E.U16 desc[UR10][R2.64+0x18c], R9 ;  /* 0x00018c0902007986 */ /* 0x0001e2000c10150a */
[----:B------:R-:W-:Y:S02]  /*1f20*/  IMAD.MOV.U32 R10, RZ, RZ, 0xd0 ;  /* 0x000000d0ff0a7424 */ /* 0x000fe400078e00ff */
[----:B--2---:R-:W-:Y:S01]  /*1f30*/  IMAD.MOV.U32 R6, RZ, RZ, 0xff ;  /* 0x000000ffff067424 */ /* 0x004fe200078e00ff */
[----:B------:R2:W-:Y:S01]  /*1f40*/  STG.E.U16 desc[UR10][R2.64+0x184], R4 ;  /* 0x0001840402007986 */ /* 0x0005e2000c10150a */
[----:B---3--:R-:W-:-:S03]  /*1f50*/  IMAD.MOV.U32 R0, RZ, RZ, 0xc8 ;  /* 0x000000c8ff007424 */ /* 0x008fc600078e00ff */
[----:B------:R3:W-:Y:S01]  /*1f60*/  STG.E.U16 desc[UR10][R2.64+0x186], R5 ;  /* 0x0001860502007986 */ /* 0x0007e2000c10150a */
[----:B0-----:R-:W-:-:S03]  /*1f70*/  PRMT R9, R6, 0x7610, R9 ;  /* 0x0000761006097816 */ /* 0x001fc60000000009 */
[----:B------:R0:W-:Y:S01]  /*1f80*/  STG.E.U16 desc[UR10][R2.64+0x18e], R7 ;  /* 0x00018e0702007986 */ /* 0x0001e2000c10150a */
[----:B------:R-:W-:Y:S02]  /*1f90*/  IMAD.MOV.U32 R6, RZ, RZ, 0xcb ;  /* 0x000000cbff067424 */ /* 0x000fe400078e00ff */
[----:B--2---:R-:W-:Y:S01]  /*1fa0*/  HFMA2 R4, -RZ, RZ, 0, 1.1980533599853515625e-05 ;  /* 0x000000c9ff047431 */ /* 0x004fe200000001ff */
[----:B------:R2:W-:Y:S01]  /*1fb0*/  STG.E.U16 desc[UR10][R2.64+0x18a], R8 ;  /* 0x00018a0802007986 */ /* 0x0005e2000c10150a */
[----:B---3--:R-:W-:-:S03]  /*1fc0*/  IMAD.MOV.U32 R5, RZ, RZ, 0xca ;  /* 0x000000caff057424 */ /* 0x008fc600078e00ff */
[----:B------:R-:W-:Y:S01]  /*1fd0*/  STG.E.U16 desc[UR10][R2.64], RZ ;  /* 0x000000ff02007986 */ /* 0x000fe2000c10150a */
[----:B0-----:R-:W-:-:S03]  /*1fe0*/  IMAD.MOV.U32 R7, RZ, RZ, 0xcc ;  /* 0x000000ccff077424 */ /* 0x001fc600078e00ff */
[----:B------:R-:W-:Y:S04]  /*1ff0*/  STS.128 [UR12+0x200], RZ ;  /* 0x000200ffff007988 */ /* 0x000fe80008000c0c */
[----:B------:R-:W-:Y:S01]  /*2000*/  STS.128 [UR12+0x210], RZ ;  /* 0x000210ffff007988 */ /* 0x000fe20008000c0c */
[----:B--2---:R-:W-:-:S03]  /*2010*/  IMAD.MOV.U32 R8, RZ, RZ, 0xce ;  /* 0x000000ceff087424 */ /* 0x004fc600078e00ff */
[----:B------:R-:W-:Y:S04]  /*2020*/  STS.128 [UR12+0x220], RZ ;  /* 0x000220ffff007988 */ /* 0x000fe80008000c0c */
        /* <DEDUP_REMOVED lines=47> */
[----:B------:R0:W-:Y:S04]  /*2320*/  STG.E.U16 desc[UR10][R2.64+0x190], R0 ;  /* 0x0001900002007986 */ /* 0x0001e8000c10150a */
[----:B------:R2:W-:Y:S04]  /*2330*/  STG.E.U16 desc[UR10][R2.64+0x1fe], R9 ;  /* 0x0001fe0902007986 */ /* 0x0005e8000c10150a */
        /* <DEDUP_REMOVED lines=10> */
[----:B--2---:R-:W-:-:S03]  /*23e0*/  PRMT R4, R9, 0x7610, R4 ;  /* 0x0000761009047816 */ /* 0x004fc60000000004 */
[----:B------:R2:W-:Y:S01]  /*23f0*/  STG.E.U16 desc[UR10][R2.64+0x19c], R8 ;  /* 0x00019c0802007986 */ /* 0x0005e2000c10150a */
[----:B------:R-:W-:Y:S01]  /*2400*/  PRMT R9, R11, 0x7610, R9 ;  /* 0x000076100b097816 */ /* 0x000fe20000000009 */
[----:B------:R-:W-:Y:S01]  /*2410*/  IMAD.MOV.U32 R11, RZ, RZ, 0xd5 ;  /* 0x000000d5ff0b7424 */ /* 0x000fe200078e00ff */
[----:B---3--:R-:W-:Y:S01]  /*2420*/  PRMT R0, R7, 0x7610, R0 ;  /* 0x0000761007007816 */ /* 0x008fe20000000000 */
[----:B------:R3:W-:Y:S01]  /*2430*/  STG.E.U16 desc[UR10][R2.64+0x19e], R4 ;  /* 0x00019e0402007986 */ /* 0x0007e2000c10150a */
[----:B------:R-:W-:Y:S01]  /*2440*/  PRMT R7, R10, 0x7610, R7 ;  /* 0x000076100a077816 */ /* 0x000fe20000000007 */
[----:B------:R-:W-:Y:S02]  /*2450*/  IMAD.MOV.U32 R10, RZ, RZ, 0xd9 ;  /* 0x000000d9ff0a7424 */ /* 0x000fe400078e00ff */
[----:B0-----:R-:W-:Y:S01]  /*2460*/  IMAD.MOV.U32 R6, RZ, RZ, 0xd2 ;  /* 0x000000d2ff067424 */ /* 0x001fe200078e00ff */
[----:B------:R0:W-:Y:S01]  /*2470*/  STG.E.U16 desc[UR10][R2.64+0x1a0], R5 ;  /* 0x0001a00502007986 */ /* 0x0001e2000c10150a */
[----:B--2---:R-:W-:Y:S01]  /*2480*/  PRMT R8, R11, 0x7610, R8 ;  /* 0x000076100b087816 */ /* 0x004fe20000000008 */
[----:B------:R-:W-:-:S02]  /*2490*/  IMAD.MOV.U32 R11, RZ, RZ, 0xda ;  /* 0x000000daff0b7424 */ /* 0x000fc400078e00ff */
[----:B------:R2:W-:Y:S01]  /*24a0*/  STG.E.U16 desc[UR10][R2.64+0x1a8], R7 ;  /* 0x0001a80702007986 */ /* 0x0005e2000c10150a */
[----:B---3--:R-:W-:-:S03]  /*24b0*/  PRMT R4, R12, 0x7610, R4 ;  /* 0x000076100c047816 */ /* 0x008fc60000000004 */
[----:B------:R3:W-:Y:S01]  /*24c0*/  STG.E.U16 desc[UR10][R2.64+0x1a4], R6 ;  /* 0x0001a40602007986 */ /* 0x0007e2000c10150a */
[----:B------:R-:W-:-:S03]  /*24d0*/  IMAD.MOV.U32 R12, RZ, RZ, 0xea ;  /* 0x000000eaff0c7424 */ /* 0x000fc600078e00ff */
[----:B------:R4:W-:Y:S01]  /*24e0*/  STG.E.U16 desc[UR10][R2.64+0x1ac], R4 ;  /* 0x0001ac0402007986 */ /* 0x0009e2000c10150a */
[----:B0-----:R-:W-:Y:S01]  /*24f0*/  IMAD.MOV.U32 R5, RZ, RZ, 0xd7 ;  /* 0x000000d7ff057424 */ /* 0x001fe200078e00ff */
[----:B--2---:R-:W-:Y:S02]  /*2500*/  MOV R7, 0xdb ;  /* 0x000000db00077802 */ /* 0x004fe40000000f00 */
[----:B------:R0:W-:Y:S01]  /*2510*/  STG.E.U16 desc[UR10][R2.64+0x1aa], R8 ;  /* 0x0001aa0802007986 */ /* 0x0001e2000c10150a */
[----:B---3--:R-:W-:Y:S01]  /*2520*/  PRMT R6, R10, 0x7610, R6 ;  /* 0x000076100a067816 */ /* 0x008fe20000000006 */
[----:B------:R-:W-:Y:S02]  /*2530*/  IMAD.MOV.U32 R10, RZ, RZ, 0xde ;  /* 0x000000deff0a7424 */ /* 0x000fe400078e00ff */
[----:B------:R2:W-:Y:S01]  /*2540*/  STG.E.U16 desc[UR10][R2.64+0x1ae], R5 ;  /* 0x0001ae0502007986 */ /* 0x0005e2000c10150a */
[----:B----4-:R-:W-:Y:S01]  /*2550*/  PRMT R4, R7, 0x7610, R4 ;  /* 0x0000761007047816 */ /* 0x010fe20000000004 */
[----:B------:R-:W-:-:S02]  /*2560*/  IMAD.MOV.U32 R7, RZ, RZ, 0xdc ;  /* 0x000000dcff077424 */ /* 0x000fc400078e00ff */
        /* <DEDUP_REMOVED lines=8> */
[----:B0-----:R-:W-:-:S03]  /*25f0*/  IMAD.MOV.U32 R7, RZ, RZ, 0xe3 ;  /* 0x000000e3ff077424 */ /* 0x001fc600078e00ff */
[----:B------:R0:W-:Y:S01]  /*2600*/  STG.E.U16 desc[UR10][R2.64+0x1bc], R5 ;  /* 0x0001bc0502007986 */ /* 0x0001e2000c10150a */
[----:B--2---:R-:W-:-:S03]  /*2610*/  IMAD.MOV.U32 R6, RZ, RZ, 0xe0 ;  /* 0x000000e0ff067424 */ /* 0x004fc600078e00ff */
[----:B------:R2:W-:Y:S01]  /*2620*/  STG.E.U16 desc[UR10][R2.64+0x1a6], R0 ;  /* 0x0001a60002007986 */ /* 0x0005e2000c10150a */
[----:B---3--:R-:W-:-:S03]  /*2630*/  IMAD.MOV.U32 R8, RZ, RZ, 0xe4 ;  /* 0x000000e4ff087424 */ /* 0x008fc600078e00ff */
[----:B------:R3:W-:Y:S01]  /*2640*/  STG.E.U16 desc[UR10][R2.64+0x1b6], R4 ;  /* 0x0001b60402007986 */ /* 0x0007e2000c10150a */
[----:B0-----:R-:W-:-:S03]  /*2650*/  PRMT R5, R7, 0x7610, R5 ;  /* 0x0000761007057816 */ /* 0x001fc60000000005 */
[----:B------:R0:W-:Y:S01]  /*2660*/  STG.E.U16 desc[UR10][R2.64+0x1b0], R9 ;  /* 0x0001b00902007986 */ /* 0x0001e2000c10150a */
[----:B------:R-:W-:Y:S02]  /*2670*/  PRMT R7, R8, 0x7610, R7 ;  /* 0x0000761008077816 */ /* 0x000fe40000000007 */
[----:B------:R-:W-:Y:S01]  /*2680*/  PRMT R8, R10, 0x7610, R8 ;  /* 0x000076100a087816 */ /* 0x000fe20000000008 */
[----:B------:R4:W-:Y:S01]  /*2690*/  STG.E.U16 desc[UR10][R2.64+0x1c0], R6 ;  /* 0x0001c00602007986 */ /* 0x0009e2000c10150a */
[----:B--2---:R-:W-:Y:S01]  /*26a0*/  PRMT R0, R11, 0x7610, R0 ;  /* 0x000076100b007816 */ /* 0x004fe20000000000 */
[----:B------:R-:W-:Y:S02]  /*26b0*/  IMAD.MOV.U32 R10, RZ, RZ, 0xe8 ;  /* 0x000000e8ff0a7424 */ /* 0x000fe400078e00ff */
[----:B---3--:R-:W-:Y:S01]  /*26c0*/  IMAD.MOV.U32 R4, RZ, RZ, 0xe1 ;  /* 0x000000e1ff047424 */ /* 0x008fe200078e00ff */
[----:B------:R2:W-:Y:S01]  /*26d0*/  STG.E.U16 desc[UR10][R2.64+0x1c8], R7 ;  /* 0x0001c80702007986 */ /* 0x0005e2000c10150a */
[----:B------:R-:W-:-:S02]  /*26e0*/  IMAD.MOV.U32 R11, RZ, RZ, 0xe9 ;  /* 0x000000e9ff0b7424 */ /* 0x000fc400078e00ff */
[----:B0-----:R-:W-:Y:S01]  /*26f0*/  IMAD.MOV.U32 R9, RZ, RZ, 0xdf ;  /* 0x000000dfff097424 */ /* 0x001fe200078e00ff */
[----:B------:R0:W-:Y:S01]  /*2700*/  STG.E.U16 desc[UR10][R2.64+0x1b4], R0 ;  /* 0x0001b40002007986 */ /* 0x0001e2000c10150a */
[----:B----4-:R-:W-:-:S03]  /*2710*/  IMAD.MOV.U32 R6, RZ, RZ, 0xe7 ;  /* 0x000000e7ff067424 */ /* 0x010fc600078e00ff */
[----:B------:R3:W-:Y:S01]  /*2720*/  STG.E.U16 desc[UR10][R2.64+0x1c2], R4 ;  /* 0x0001c20402007986 */ /* 0x0007e2000c10150a */
[----:B--2---:R-:W-:-:S03]  /*2730*/  IMAD.MOV.U32 R7, RZ, RZ, 0xeb ;  /* 0x000000ebff077424 */ /* 0x004fc600078e00ff */
[----:B------:R2:W-:Y:S01]  /*2740*/  STG.E.U16 desc[UR10][R2.64+0x1c6], R5 ;  /* 0x0001c60502007986 */ /* 0x0005e2000c10150a */
[----:B0-----:R-:W-:Y:S01]  /*2750*/  PRMT R0, R9, 0x7610, R0 ;  /* 0x0000761009007816 */ /* 0x001fe20000000000 */
[----:B------:R-:W-:Y:S02]  /*2760*/  IMAD.MOV.U32 R9, RZ, RZ, 0xe2 ;  /* 0x000000e2ff097424 */ /* 0x000fe400078e00ff */
[----:B------:R0:W-:Y:S01]  /*2770*/  STG.E.U16 desc[UR10][R2.64+0x1ca], R8 ;  /* 0x0001ca0802007986 */ /* 0x0001e2000c10150a */
[----:B---3--:R-:W-:Y:S02]  /*2780*/  PRMT R4, R6, 0x7610, R4 ;  /* 0x0000761006047816 */ /* 0x008fe40000000004 */
[----:B------:R-:W-:Y:S01]  /*2790*/  PRMT R6, R10, 0x7610, R6 ;  /* 0x000076100a067816 */ /* 0x000fe20000000006 */
[----:B------:R-:W-:Y:S01]  /*27a0*/  HFMA2 R10, -RZ, RZ, 0, 1.4126300811767578125e-05 ;  /* 0x000000edff0a7431 */ /* 0x000fe200000001ff */
[----:B------:R3:W-:Y:S01]  /*27b0*/  STG.E.U16 desc[UR10][R2.64+0x1be], R0 ;  /* 0x0001be0002007986 */ /* 0x0007e2000c10150a */
[----:B--2---:R-:W-:-:S03]  /*27c0*/  PRMT R5, R12, 0x7610, R5 ;  /* 0x000076100c057816 */ /* 0x004fc60000000005 */
[----:B------:R2:W-:Y:S01]  /*27d0*/  STG.E.U16 desc[UR10][R2.64+0x1c4], R9 ;  /* 0x0001c40902007986 */ /* 0x0005e2000c10150a */
[----:B0-----:R-:W-:-:S03]  /*27e0*/  IMAD.MOV.U32 R8, RZ, RZ, 0xec ;  /* 0x000000ecff087424 */ /* 0x001fc600078e00ff */
[----:B------:R0:W-:Y:S01]  /*27f0*/  STG.E.U16 desc[UR10][R2.64+0x1ce], R4 ;  /* 0x0001ce0402007986 */ /* 0x0001e2000c10150a */
[----:B---3--:R-:W-:-:S03]  /*2800*/  IMAD.MOV.U32 R0, RZ, RZ, 0xe6 ;  /* 0x000000e6ff007424 */ /* 0x008fc600078e00ff */
[----:B------:R3:W-:Y:S01]  /*2810*/  STG.E.U16 desc[UR10][R2.64+0x1d0], R6 ;  /* 0x0001d00602007986 */ /* 0x0007e2000c10150a */
[----:B--2---:R-:W-:-:S03]  /*2820*/  PRMT R9, R11, 0x7610, R9 ;  /* 0x000076100b097816 */ /* 0x004fc60000000009 */
[----:B------:R2:W-:Y:S01]  /*2830*/  STG.E.U16 desc[UR10][R2.64+0x1cc], R0 ;  /* 0x0001cc0002007986 */ /* 0x0005e2000c10150a */
[----:B------:R-:W-:-:S03]  /*2840*/  IMAD.MOV.U32 R11, RZ, RZ, 0xee ;  /* 0x000000eeff0b7424 */ /* 0x000fc600078e00ff */
[----:B------:R4:W-:Y:S02]  /*2850*/  STG.E.U16 desc[UR10][R2.64+0x1d2], R9 ;  /* 0x0001d20902007986 */ /* 0x0009e4000c10150a */
[----:B0-----:R-:W-:Y:S01]  /*2860*/  PRMT R4, R11, 0x7610, R4 ;  /* 0x000076100b047816 */ /* 0x001fe20000000004 */
[----:B------:R-:W-:Y:S01]  /*2870*/  IMAD.MOV.U32 R11, RZ, RZ, 0xfe ;  /* 0x000000feff0b7424 */ /* 0x000fe200078e00ff */
[----:B------:R0:W-:Y:S01]  /*2880*/  STG.E.U16 desc[UR10][R2.64+0x1d6], R7 ;  /* 0x0001d60702007986 */ /* 0x0001e2000c10150a */
[----:B---3--:R-:W-:Y:S01]  /*2890*/  IMAD.MOV.U32 R6, RZ, RZ, 0xef ;  /* 0x000000efff067424 */ /* 0x008fe200078e00ff */
[----:B--2---:R-:W-:Y:S01]  /*28a0*/  PRMT R0, R10, 0x7610, R0 ;  /* 0x000076100a007816 */ /* 0x004fe20000000000 */
[----:B------:R-:W-:Y:S01]  /*28b0*/  IMAD.MOV.U32 R10, RZ, RZ, 0xf2 ;  /* 0x000000f2ff0a7424 */ /* 0x000fe200078e00ff */
[----:B------:R2:W-:Y:S01]  /*28c0*/  STG.E.U16 desc[UR10][R2.64+0x1d4], R5 ;  /* 0x0001d40502007986 */ /* 0x0005e2000c10150a */
[----:B----4-:R-:W-:-:S03]  /*28d0*/  IMAD.MOV.U32 R9, RZ, RZ, 0xf1 ;  /* 0x000000f1ff097424 */ /* 0x010fc600078e00ff */
[----:B------:R3:W-:Y:S01]  /*28e0*/  STG.E.U16 desc[UR10][R2.64+0x1d8], R8 ;  /* 0x0001d80802007986 */ /* 0x0007e2000c10150a */
[----:B0-----:R-:W-:Y:S01]  /*28f0*/  PRMT R7, R10, 0x7610, R7 ;  /* 0x000076100a077816 */ /* 0x001fe20000000007 */
[----:B------:R-:W-:Y:S02]  /*2900*/  IMAD.MOV.U32 R10, RZ, RZ, 0xf4 ;  /* 0x000000f4ff0a7424 */ /* 0x000fe400078e00ff */
        /* <DEDUP_REMOVED lines=11> */
[----:B---3--:R-:W-:-:S03]  /*29c0*/  PRMT R0, R8, 0x7610, R0 ;  /* 0x0000761008007816 */ /* 0x008fc60000000000 */
[----:B------:R3:W-:Y:S01]  /*29d0*/  STG.E.U16 desc[UR10][R2.64+0x1e0], R6 ;  /* 0x0001e00602007986 */ /* 0x0007e2000c10150a */
[----:B------:R-:W-:Y:S01]  /*29e0*/  IMAD.MOV.U32 R8, RZ, RZ, 0xf6 ;  /* 0x000000f6ff087424 */ /* 0x000fe200078e00ff */
[----:B0-----:R-:W-:Y:S02]  /*29f0*/  PRMT R7, R9, 0x7610, R7 ;  /* 0x0000761009077816 */ /* 0x001fe40000000007 */
[----:B------:R0:W-:Y:S01]  /*2a00*/  STG.E.U16 desc[UR10][R2.64+0x1e6], R0 ;  /* 0x0001e60002007986 */ /* 0x0001e2000c10150a */
[----:B------:R-:W-:Y:S01]  /*2a10*/  PRMT R9, R10, 0x7610, R9 ;  /* 0x000076100a097816 */ /* 0x000fe20000000009 */
[----:B------:R-:W-:Y:S02]  /*2a20*/  IMAD.MOV.U32 R10, RZ, RZ, 0xfd ;  /* 0x000000fdff0a7424 */ /* 0x000fe400078e00ff */
[----:B--2---:R-:W-:Y:S01]  /*2a30*/  IMAD.MOV.U32 R5, RZ, RZ, 0xf5 ;  /* 0x000000f5ff057424 */ /* 0x004fe200078e00ff */
[----:B------:R2:W-:Y:S01]  /*2a40*/  STG.E.U16 desc[UR10][R2.64+0x1e8], R4 ;  /* 0x0001e80402007986 */ /* 0x0005e2000c10150a */
[----:B---3--:R-:W-:-:S03]  /*2a50*/  IMAD.MOV.U32 R6, RZ, RZ, 0xf7 ;  /* 0x000000f7ff067424 */ /* 0x008fc600078e00ff */
[----:B------:R3:W-:Y:S01]  /*2a60*/  STG.E.U16 desc[UR10][R2.64+0x1ea], R5 ;  /* 0x0001ea0502007986 */ /* 0x0007e2000c10150a */
[----:B0-----:R-:W-:-:S03]  /*2a70*/  IMAD.MOV.U32 R0, RZ, RZ, 0xfa ;  /* 0x000000faff007424 */ /* 0x001fc600078e00ff */
[----:B------:R0:W-:Y:S04]  /*2a80*/  STG.E.U16 desc[UR10][R2.64+0x1ec], R8 ;  /* 0x0001ec0802007986 */ /* 0x0001e8000c10150a */
[----:B------:R4:W-:Y:S01]  /*2a90*/  STG.E.U16 desc[UR10][R2.64+0x1ee], R6 ;  /* 0x0001ee0602007986 */ /* 0x0009e2000c10150a */
[----:B--2---:R-:W-:Y:S02]  /*2aa0*/  IMAD.MOV.U32 R4, RZ, RZ, 0xfb ;  /* 0x000000fbff047424 */ /* 0x004fe400078e00ff */
[----:B---3--:R-:W-:Y:S01]  /*2ab0*/  IMAD.MOV.U32 R5, RZ, RZ, 0xfc ;  /* 0x000000fcff057424 */ /* 0x008fe200078e00ff */
[----:B------:R2:W-:Y:S01]  /*2ac0*/  STG.E.U16 desc[UR10][R2.64+0x1f0], R7 ;  /* 0x0001f00702007986 */ /* 0x0005e2000c10150a */
[----:B0-----:R-:W-:-:S03]  /*2ad0*/  PRMT R8, R10, 0x7610, R8 ;  /* 0x000076100a087816 */ /* 0x001fc60000000008 */
[----:B------:R2:W-:Y:S01]  /*2ae0*/  STG.E.U16 desc[UR10][R2.64+0x1f2], R9 ;  /* 0x0001f20902007986 */ /* 0x0005e2000c10150a */
[----:B----4-:R-:W-:-:S03]  /*2af0*/  PRMT R6, R11, 0x7610, R6 ;  /* 0x000076100b067816 */ /* 0x010fc60000000006 */
[----:B------:R2:W-:Y:S04]  /*2b00*/  STG.E.U16 desc[UR10][R2.64+0x1f4], R0 ;  /* 0x0001f40002007986 */ /* 0x0005e8000c10150a */
[----:B------:R2:W-:Y:S04]  /*2b10*/  STG.E.U16 desc[UR10][R2.64+0x1f6], R4 ;  /* 0x0001f60402007986 */ /* 0x0005e8000c10150a */
[----:B------:R2:W-:Y:S04]  /*2b20*/  STG.E.U16 desc[UR10][R2.64+0x1f8], R5 ;  /* 0x0001f80502007986 */ /* 0x0005e8000c10150a */
[----:B------:R2:W-:Y:S04]  /*2b30*/  STG.E.U16 desc[UR10][R2.64+0x1fa], R8 ;  /* 0x0001fa0802007986 */ /* 0x0005e8000c10150a */
[----:B------:R2:W-:Y:S04]  /*2b40*/  STG.E.U16 desc[UR10][R2.64+0x1fc], R6 ;  /* 0x0001fc0602007986 */ /* 0x0005e8000c10150a */
        /* <DEDUP_REMOVED lines=13> */
[----:B-12---:R-:W-:Y:S01]  /*2c20*/  STS.128 [UR12+0x5f0], RZ ;  /* 0x0005f0ffff007988 */ /* 0x006fe20008000c0c */
.L_x_16:
[----:B------:R-:W-:-:S04]  /*2c30*/  UIADD3 UR7, UP0, UPT, UR4, UR14, URZ ;  /* 0x0000000e04077290 */ /* 0x000fc8000ff1e0ff */
[----:B------:R-:W-:Y:S02]  /*2c40*/  UIADD3.X UR8, UPT, UPT, UR5, UR15, URZ, UP0, !UPT ;  /* 0x0000000f05087290 */ /* 0x000fe400087fe4ff */
[----:B------:R-:W-:-:S04]  /*2c50*/  MOV R2, UR7 ;  /* 0x0000000700027c02 */ /* 0x000fc80008000f00 */
[----:B------:R-:W-:-:S05]  /*2c60*/  IMAD.U32 R3, RZ, RZ, UR8 ;  /* 0x00000008ff037e24 */ /* 0x000fca000f8e00ff */
[----:B0-----:R-:W2:Y:S04]  /*2c70*/  LDG.E.U8 R15, desc[UR10][R2.64+0x3fc01] ;  /* 0x03fc010a020f7981 */ /* 0x001ea8000c1e1100 */
[----:B------:R-:W2:Y:S04]  /*2c80*/  LDG.E.U8 R16, desc[UR10][R2.64+0x3fc00] ;  /* 0x03fc000a02107981 */ /* 0x000ea8000c1e1100 */
[----:B------:R-:W3:Y:S04]  /*2c90*/  LDG.E.U8 R4, desc[UR10][R2.64+0x3fc03] ;  /* 0x03fc030a02047981 */ /* 0x000ee8000c1e1100 */
[----:B------:R-:W3:Y:S04]  /*2ca0*/  LDG.E.U8 R5, desc[UR10][R2.64+0x3fc02] ;  /* 0x03fc020a02057981 */ /* 0x000ee8000c1e1100 */
[----:B------:R-:W4:Y:S04]  /*2cb0*/  LDG.E.U8 R24, desc[UR10][R2.64+0x3fc05] ;  /* 0x03fc050a02187981 */ /* 0x000f28000c1e1100 */
[----:B------:R-:W4:Y:S04]  /*2cc0*/  LDG.E.U8 R27, desc[UR10][R2.64+0x3fc04] ;  /* 0x03fc040a021b7981 */ /* 0x000f28000c1e1100 */
[----:B------:R-:W5:Y:S04]  /*2cd0*/  LDG.E.U8 R21, desc[UR10][R2.64+0x3fc09] ;  /* 0x03fc090a02157981 */ /* 0x000f68000c1e1100 */
        /* <DEDUP_REMOVED lines=18> */
[----:B------:R-:W5:Y:S01]  /*2e00*/  LDG.E.U8 R29, desc[UR10][R2.64+0x3fc3c] ;  /* 0x03fc3c0a021d7981 */ /* 0x000f62000c1e1100 */
[----:B--2---:R-:W-:-:S02]  /*2e10*/  PRMT R15, R16, 0x3340, R15 ;  /* 0x00003340100f7816 */ /* 0x004fc4000000000f */
[----:B---3--:R-:W-:Y:S02]  /*2e20*/  PRMT R4, R5, 0x3340, R4 ;  /* 0x0000334005047816 */ /* 0x008fe40000000004 */
[----:B----4-:R-:W-:Y:S02]  /*2e30*/  PRMT R16, R27, 0x3340, R24 ;  /* 0x000033401b107816 */ /* 0x010fe40000000018 */
[----:B------:R-:W2:Y:S04]  /*2e40*/  LDG.E.U8 R27, desc[UR10][R2.64+0x3fc21] ;  /* 0x03fc210a021b7981 */ /* 0x000ea8000c1e1100 */
[----:B------:R-:W3:Y:S01]  /*2e50*/  LDG.E.U8 R24, desc[UR10][R2.64+0x3fc1d] ;  /* 0x03fc1d0a02187981 */ /* 0x000ee2000c1e1100 */
[----:B-----5:R-:W-:-:S03]  /*2e60*/  PRMT R21, R20, 0x3340, R21 ;  /* 0x0000334014157816 */ /* 0x020fc60000000015 */
[----:B------:R-:W4:Y:S01]  /*2e70*/  LDG.E.U8 R20, desc[UR10][R2.64+0x3fc18] ;  /* 0x03fc180a02147981 */ /* 0x000f22000c1e1100 */
[----:B------:R-:W-:-:S03]  /*2e80*/  PRMT R7, R14, 0x3340, R7 ;  /* 0x000033400e077816 */ /* 0x000fc60000000007 */
[----:B------:R-:W2:Y:S01]  /*2e90*/  LDG.E.U8 R14, desc[UR10][R2.64+0x3fc20] ;  /* 0x03fc200a020e7981 */ /* 0x000ea2000c1e1100 */
[----:B------:R-:W-:-:S03]  /*2ea0*/  PRMT R18, R19, 0x3340, R18 ;  /* 0x0000334013127816 */ /* 0x000fc60000000012 */
[----:B------:R-:W4:Y:S01]  /*2eb0*/  LDG.E.U8 R19, desc[UR10][R2.64+0x3fc19] ;  /* 0x03fc190a02137981 */ /* 0x000f22000c1e1100 */
[----:B------:R-:W-:-:S03]  /*2ec0*/  PRMT R8, R13, 0x3340, R8 ;  /* 0x000033400d087816 */ /* 0x000fc60000000008 */
[----:B------:R-:W5:Y:S01]  /*2ed0*/  LDG.E.U8 R13, desc[UR10][R2.64+0x3fc22] ;  /* 0x03fc220a020d7981 */ /* 0x000f62000c1e1100 */
[----:B------:R-:W-:-:S03]  /*2ee0*/  PRMT R17, R12, 0x3340, R17 ;  /* 0x000033400c117816 */ /* 0x000fc60000000011 */
[----:B------:R-:W5:Y:S01]  /*2ef0*/  LDG.E.U8 R12, desc[UR10][R2.64+0x3fc23] ;  /* 0x03fc230a020c7981 */ /* 0x000f62000c1e1100 */
[----:B------:R-:W-:-:S03]  /*2f00*/  PRMT R9, R10, 0x3340, R9 ;  /* 0x000033400a097816 */ /* 0x000fc60000000009 */
[----:B------:R-:W3:Y:S01]  /*2f10*/  LDG.E.U8 R10, desc[UR10][R2.64+0x3fc1b] ;  /* 0x03fc1b0a020a7981 */ /* 0x000ee2000c1e1100 */
[----:B------:R-:W-:-:S03]  /*2f20*/  PRMT R0, R11, 0x3340, R0 ;  /* 0x000033400b007816 */ /* 0x000fc60000000000 */
[----:B------:R-:W3:Y:S01]  /*2f30*/  LDG.E.U8 R11, desc[UR10][R2.64+0x3fc1a] ;  /* 0x03fc1a0a020b7981 */ /* 0x000ee2000c1e1100 */
[----:B------:R-:W-:-:S03]  /*2f40*/  PRMT R5, R25, 0x3340, R22 ;  /* 0x0000334019057816 */ /* 0x000fc60000000016 */
[----:B------:R-:W3:Y:S04]  /*2f50*/  LDG.E.U8 R22, desc[UR10][R2.64+0x3fc1f] ;  /* 0x03fc1f0a02167981 */ /* 0x000ee8000c1e1100 */
[----:B------:R-:W3:Y:S01]  /*2f60*/  LDG.E.U8 R25, desc[UR10][R2.64+0x3fc1c] ;  /* 0x03fc1c0a02197981 */ /* 0x000ee2000c1e1100 */
[----:B------:R-:W-:-:S03]  /*2f70*/  PRMT R6, R23, 0x3340, R6 ;  /* 0x0000334017067816 */ /* 0x000fc60000000006 */
[----:B------:R-:W3:Y:S01]  /*2f80*/  LDG.E.U8 R23, desc[UR10][R2.64+0x3fc1e] ;  /* 0x03fc1e0a02177981 */ /* 0x000ee2000c1e1100 */
[----:B--2---:R-:W-:-:S03]  /*2f90*/  PRMT R27, R14, 0x3340, R27 ;  /* 0x000033400e1b7816 */ /* 0x004fc6000000001b */
[----:B------:R-:W2:Y:S01]  /*2fa0*/  LDG.E.U8 R14, desc[UR10][R2.64+0x3fc26] ;  /* 0x03fc260a020e7981 */ /* 0x000ea2000c1e1100 */
[----:B----4-:R-:W-:Y:S02]  /*2fb0*/  PRMT R19, R20, 0x3340, R19 ;  /* 0x0000334014137816 */ /* 0x010fe40000000013 */
[----:B-----5:R-:W-:Y:S02]  /*2fc0*/  PRMT R12, R13, 0x3340, R12 ;  /* 0x000033400d0c7816 */ /* 0x020fe4000000000c */
[----:B------:R-:W2:Y:S01]  /*2fd0*/  LDG.E.U8 R13, desc[UR10][R2.64+0x3fc27] ;  /* 0x03fc270a020d7981 */ /* 0x000ea2000c1e1100 */
[----:B---3--:R-:W-:Y:S02]  /*2fe0*/  PRMT R10, R11, 0x3340, R10 ;  /* 0x000033400b0a7816 */ /* 0x008fe4000000000a */
[----:B------:R-:W-:Y:S02]  /*2ff0*/  PRMT R20, R25, 0x3340, R24 ;  /* 0x0000334019147816 */ /* 0x000fe40000000018 */
[----:B------:R-:W3:Y:S01]  /*3000*/  LDG.E.U8 R25, desc[UR10][R2.64+0x3fc2a] ;  /* 0x03fc2a0a02197981 */ /* 0x000ee2000c1e1100 */
[----:B------:R-:W-:-:S03]  /*3010*/  PRMT R11, R23, 0x3340, R22 ;  /* 0x00003340170b7816 */ /* 0x000fc60000000016 */
[----:B------:R-:W3:Y:S04]  /*3020*/  LDG.E.U8 R22, desc[UR10][R2.64+0x3fc2b] ;  /* 0x03fc2b0a02167981 */ /* 0x000ee8000c1e1100 */
[----:B------:R-:W4:Y:S04]  /*3030*/  LDG.E.U8 R24, desc[UR10][R2.64+0x3fc25] ;  /* 0x03fc250a02187981 */ /* 0x000f28000c1e1100 */
[----:B------:R-:W4:Y:S01]  /*3040*/  LDG.E.U8 R23, desc[UR10][R2.64+0x3fc24] ;  /* 0x03fc240a02177981 */ /* 0x000f22000c1e1100 */
[----:B--2---:R-:W-:Y:S02]  /*3050*/  PRMT R13, R14, 0x3340, R13 ;  /* 0x000033400e0d7816 */ /* 0x004fe4000000000d */
[----:B---3--:R-:W-:-:S02]  /*3060*/  PRMT R14, R25, 0x3340, R22 ;  /* 0x00003340190e7816 */ /* 0x008fc40000000016 */
[----:B------:R-:W2:Y:S04]  /*3070*/  LDG.E.U8 R25, desc[UR10][R2.64+0x3fc29] ;  /* 0x03fc290a02197981 */ /* 0x000ea8000c1e1100 */
[----:B------:R-:W2:Y:S01]  /*3080*/  LDG.E.U8 R22, desc[UR10][R2.64+0x3fc28] ;  /* 0x03fc280a02167981 */ /* 0x000ea2000c1e1100 */
[----:B----4-:R-:W-:-:S03]  /*3090*/  PRMT R24, R23, 0x3340, R24 ;  /* 0x0000334017187816 */ /* 0x010fc60000000018 */
[----:B------:R-:W3:Y:S01]  /*30a0*/  LDG.E.U8 R23, desc[UR10][R2.64+0x3fc2c] ;  /* 0x03fc2c0a02177981 */ /* 0x000ee2000c1e1100 */
[----:B--2---:R-:W-:-:S03]  /*30b0*/  PRMT R25, R22, 0x3340, R25 ;  /* 0x0000334016197816 */ /* 0x004fc60000000019 */
[----:B------:R-:W3:Y:S01]  /*30c0*/  LDG.E.U8 R22, desc[UR10][R2.64+0x3fc2d] ;  /* 0x03fc2d0a02167981 */ /* 0x000ee2000c1e1100 */
[----:B------:R-:W-:Y:S02]  /*30d0*/  PRMT R5, R16, 0x5410, R5 ;  /* 0x0000541010057816 */ /* 0x000fe40000000005 */
[----:B------:R-:W-:Y:S01]  /*30e0*/  PRMT R6, R21, 0x5410, R6 ;  /* 0x0000541015067816 */ /* 0x000fe20000000006 */
[----:B------:R-:W2:Y:S01]  /*30f0*/  LDG.E.U8 R16, desc[UR10][R2.64+0x3fc33] ;  /* 0x03fc330a02107981 */ /* 0x000ea2000c1e1100 */
[----:B------:R-:W-:-:S03]  /*3100*/  PRMT R7, R18, 0x5410, R7 ;  /* 0x0000541012077816 */ /* 0x000fc60000000007 */
[----:B------:R-:W2:Y:S04]  /*3110*/  LDG.E.U8 R21, desc[UR10][R2.64+0x3fc32] ;  /* 0x03fc320a02157981 */ /* 0x000ea8000c1e1100 */
[----:B------:R-:W4:Y:S01]  /*3120*/  LDG.E.U8 R18, desc[UR10][R2.64+0x3fc30] ;  /* 0x03fc300a02127981 */ /* 0x000f22000c1e1100 */
[----:B---3--:R-:W-:-:S03]  /*3130*/  PRMT R22, R23, 0x3340, R22 ;  /* 0x0000334017167816 */ /* 0x008fc60000000016 */
[----:B------:R-:W4:Y:S01]  /*3140*/  LDG.E.U8 R23, desc[UR10][R2.64+0x3fc31] ;  /* 0x03fc310a02177981 */ /* 0x000f22000c1e1100 */
[----:B------:R-:W-:-:S03]  /*3150*/  PRMT R4, R15, 0x5410, R4 ;  /* 0x000054100f047816 */ /* 0x000fc60000000004 */
[----:B------:R-:W3:Y:S01]  /*3160*/  LDG.E.U8 R15, desc[UR10][R2.64+0x3fc2f] ;  /* 0x03fc2f0a020f7981 */ /* 0x000ee2000c1e1100 */
[----:B--2---:R-:W-:-:S03]  /*3170*/  PRMT R16, R21, 0x3340, R16 ;  /* 0x0000334015107816 */ /* 0x004fc60000000010 */
[----:B------:R-:W2:Y:S01]  /*3180*/  LDG.E.U8 R21, desc[UR10][R2.64+0x3fc3a] ;  /* 0x03fc3a0a02157981 */ /* 0x000ea2000c1e1100 */
[----:B----4-:R-:W-:-:S03]  /*3190*/  PRMT R23, R18, 0x3340, R23 ;  /* 0x0000334012177816 */ /* 0x010fc60000000017 */
[----:B------:R-:W2:Y:S01]  /*31a0*/  LDG.E.U8 R18, desc[UR10][R2.64+0x3fc3b] ;  /* 0x03fc3b0a02127981 */ /* 0x000ea2000c1e1100 */
[----:B------:R-:W-:Y:S02]  /*31b0*/  PRMT R8, R17, 0x5410, R8 ;  /* 0x0000541011087816 */ /* 0x000fe40000000008 */
[----:B---3--:R-:W-:Y:S01]  /*31c0*/  PRMT R15, R26, 0x3340, R15 ;  /* 0x000033401a0f7816 */ /* 0x008fe2000000000f */
[----:B------:R-:W3:Y:S01]  /*31d0*/  LDG.E.U8 R17, desc[UR10][R2.64+0x3fc37] ;  /* 0x03fc370a02117981 */ /* 0x000ee2000c1e1100 */
[----:B------:R-:W-:Y:S02]  /*31e0*/  PRMT R9, R0, 0x5410, R9 ;  /* 0x0000541000097816 */ /* 0x000fe40000000009 */
[----:B------:R-:W-:Y:S01]  /*31f0*/  PRMT R10, R19, 0x5410, R10 ;  /* 0x00005410130a7816 */ /* 0x000fe2000000000a */
[----:B------:R-:W3:Y:S01]  /*3200*/  LDG.E.U8 R26, desc[UR10][R2.64+0x3fc36] ;  /* 0x03fc360a021a7981 */ /* 0x000ee2000c1e1100 */
[----:B------:R-:W-:-:S03]  /*3210*/  PRMT R11, R20, 0x5410, R11 ;  /* 0x00005410140b7816 */ /* 0x000fc6000000000b */
[----:B------:R-:W4:Y:S04]  /*3220*/  LDG.E.U8 R0, desc[UR10][R2.64+0x3fc35] ;  /* 0x03fc350a02007981 */ /* 0x000f28000c1e1100 */
[----:B------:R-:W4:Y:S04]  /*3230*/  LDG.E.U8 R19, desc[UR10][R2.64+0x3fc34] ;  /* 0x03fc340a02137981 */ /* 0x000f28000c1e1100 */
[----:B------:R-:W5:Y:S01]  /*3240*/  LDG.E.U8 R20, desc[UR10][R2.64+0x3fc38] ;  /* 0x03fc380a02147981 */ /* 0x000f62000c1e1100 */
[----:B--2---:R-:W-:-:S03]  /*3250*/  PRMT R18, R21, 0x3340, R18 ;  /* 0x0000334015127816 */ /* 0x004fc60000000012 */
[----:B------:R-:W5:Y:S01]  /*3260*/  LDG.E.U8 R21, desc[UR10][R2.64+0x3fc39] ;  /* 0x03fc390a02157981 */ /* 0x000f62000c1e1100 */
[----:B---3--:R-:W-:-:S03]  /*3270*/  PRMT R17, R26, 0x3340, R17 ;  /* 0x000033401a117816 */ /* 0x008fc60000000011 */
[----:B------:R-:W2:Y:S01]  /*3280*/  LDG.E.U8 R26, desc[UR10][R2.64+0x3fc3e] ;  /* 0x03fc3e0a021a7981 */ /* 0x000ea2000c1e1100 */
[----:B----4-:R-:W-:-:S03]  /*3290*/  PRMT R0, R19, 0x3340, R0 ;  /* 0x0000334013007816 */ /* 0x010fc60000000000 */
[----:B------:R-:W2:Y:S01]  /*32a0*/  LDG.E.U8 R19, desc[UR10][R2.64+0x3fc3f] ;  /* 0x03fc3f0a02137981 */ /* 0x000ea2000c1e1100 */
[----:B-----5:R-:W-:-:S03]  /*32b0*/  PRMT R21, R20, 0x3340, R21 ;  /* 0x0000334014157816 */ /* 0x020fc60000000015 */
[----:B------:R-:W3:Y:S01]  /*32c0*/  LDG.E.U8 R20, desc[UR10][R2.64+0x3fc3d] ;  /* 0x03fc3d0a02147981 */ /* 0x000ee2000c1e1100 */
[----:B------:R-:W-:Y:S01]  /*32d0*/  UIADD3 UR8, UPT, UPT, UR6, 0x10, UR4 ;  /* 0x0000001006087890 */ /* 0x000fe2000fffe004 */
[----:B------:R-:W-:Y:S01]  /*32e0*/  PRMT R15, R22, 0x5410, R15 ;  /* 0x00005410160f7816 */ /* 0x000fe2000000000f */
[----:B------:R-:W-:Y:S02]  /*32f0*/  UIADD3 UR9, UPT, UPT, UR6, 0x20, UR4 ;  /* 0x0000002006097890 */ /* 0x000fe4000fffe004 */
[----:B------:R-:W-:Y:S01]  /*3300*/  IMAD.U32 R22, RZ, RZ, UR4 ;  /* 0x00000004ff167e24 */ /* 0x000fe2000f8e00ff */
[----:B------:R-:W-:Y:S01]  /*3310*/  UIADD3 UR7, UPT, UPT, UR6, 0x30, UR4 ;  /* 0x0000003006077890 */ /* 0x000fe2000fffe004 */
[----:B------:R-:W-:Y:S02]  /*3320*/  PRMT R12, R27, 0x5410, R12 ;  /* 0x000054101b0c7816 */ /* 0x000fe4000000000c */
[----:B------:R-:W-:Y:S02]  /*3330*/  PRMT R13, R24, 0x5410, R13 ;  /* 0x00005410180d7816 */ /* 0x000fe4000000000d */
[----:B------:R-:W-:-:S02]  /*3340*/  PRMT R14, R25, 0x5410, R14 ;  /* 0x00005410190e7816 */ /* 0x000fc4000000000e */
[----:B--2---:R-:W-:Y:S02]  /*3350*/  PRMT R19, R26, 0x3340, R19 ;  /* 0x000033401a137816 */ /* 0x004fe40000000013 */
[----:B------:R-:W-:Y:S02]  /*3360*/  PRMT R16, R23, 0x5410, R16 ;  /* 0x0000541017107816 */ /* 0x000fe40000000010 */
[----:B------:R-:W-:Y:S02]  /*3370*/  PRMT R17, R0, 0x5410, R17 ;  /* 0x0000541000117816 */ /* 0x000fe40000000011 */
[----:B------:R-:W-:Y:S01]  /*3380*/  PRMT R18, R21, 0x5410, R18 ;  /* 0x0000541015127816 */ /* 0x000fe20000000012 */
[----:B------:R0:W-:Y:S01]  /*3390*/  STS.128 [R22+UR6], R4 ;  /* 0x0000000416007988 */ /* 0x0001e20008000c06 */
[----:B------:R-:W-:-:S03]  /*33a0*/  UIADD3 UR4, UP0, UPT, UR4, 0x40, URZ ;  /* 0x0000004004047890 */ /* 0x000fc6000ff1e0ff */
[----:B------:R0:W-:Y:S04]  /*33b0*/  STS.128 [UR8], R8 ;  /* 0x00000008ff007988 */ /* 0x0001e80008000c08 */
[----:B------:R0:W-:Y:S01]  /*33c0*/  STS.128 [UR9], R12 ;  /* 0x0000000cff007988 */ /* 0x0001e20008000c09 */
[----:B------:R-:W-:Y:S02]  /*33d0*/  UIADD3.X UR5, UPT, UPT, URZ, UR5, URZ, UP0, !UPT ;  /* 0x00000005ff057290 */ /* 0x000fe400087fe4ff */
[----:B------:R-:W-:-:S04]  /*33e0*/  UISETP.NE.U32.AND UP0, UPT, UR4, 0x400, UPT ;  /* 0x000004000400788c */ /* 0x000fc8000bf05070 */
[----:B------:R-:W-:Y:S01]  /*33f0*/  UISETP.NE.AND.EX UP0, UPT, UR5, URZ, UPT, UP0 ;  /* 0x000000ff0500728c */ /* 0x000fe2000bf05300 */
[----:B---3--:R-:W-:-:S04]  /*3400*/  PRMT R20, R29, 0x3340, R20 ;  /* 0x000033401d147816 */ /* 0x008fc80000000014 */
[----:B------:R-:W-:-:S05]  /*3410*/  PRMT R19, R20, 0x5410, R19 ;  /* 0x0000541014137816 */ /* 0x000fca0000000013 */
[----:B------:R0:W-:Y:S01]  /*3420*/  STS.128 [UR7], R16 ;  /* 0x00000010ff007988 */ /* 0x0001e20008000c07 */
[----:B------:R-:W-:Y:S05]  /*3430*/  BRA.U UP0, `(.L_x_16) ;  /* 0xfffffff500fc7547 */ /* 0x000fea000b83ffff */
[----:B------:R-:W-:Y:S01]  /*3440*/  IMAD.MOV.U32 R0, RZ, RZ, RZ ;  /* 0x000000ffff007224 */ /* 0x000fe200078e00ff */
[----:B------:R-:W-:-:S12]  /*3450*/  UIADD3 UR7, UPT, UPT, UR12, 0x10, URZ ;  /* 0x000000100c077890 */ /* 0x000fd8000fffe0ff */
.L_x_20:
[----:B------:R-:W1:Y:S01]  /*3460*/  LDCU.64 UR14, c[0x0][0x388] ;  /* 0x00007100ff0e77ac */ /* 0x000e620008000a00 */
[----:B------:R-:W-:Y:S01]  /*3470*/  UMOV UR4, URZ ;  /* 0x000000ff00047c82 */ /* 0x000fe20008000000 */
[----:B------:R-:W-:Y:S01]  /*3480*/  UMOV UR5, URZ ;  /* 0x000000ff00057c82 */ /* 0x000fe20008000000 */
[----:B------:R-:W-:-:S05]  /*3490*/  UMOV UR8, UR7 ;  /* 0x0000000700087c82 */ /* 0x000fca0008000000 */
.L_x_17:
[----:B-1----:R-:W-:-:S04]  /*34a0*/  UIADD3 UR9, UP0, UP1, UR4, 0xf, UR14 ;  /* 0x0000000f04097890 */ /* 0x002fc8000f91e00e */
[----:B------:R-:W-:Y:S02]  /*34b0*/  UIADD3.X UR13, UPT, UPT, UR5, UR15, URZ, UP0, UP1 ;  /* 0x0000000f050d7290 */ /* 0x000fe400087e24ff */
[----:B------:R-:W-:-:S04]  /*34c0*/  IMAD.U32 R2, RZ, RZ, UR9 ;  /* 0x00000009ff027e24 */ /* 0x000fc8000f8e00ff */
        /* <DEDUP_REMOVED lines=28> */
[----:B-----5:R-:W-:Y:S02]  /*3690*/  PRMT R11, R19, 0x7604, R18 ;  /* 0x00007604130b7816 */ /* 0x020fe40000000012 */
[----:B------:R-:W2:Y:S04]  /*36a0*/  LDG.E.U8 R19, desc[UR10][R2.64+0x1] ;  /* 0x0000010a02137981 */ /* 0x000ea8000c1e1100 */
[----:B------:R-:W3:Y:S01]  /*36b0*/  LDG.E.U8 R18, desc[UR10][R2.64+0xf] ;  /* 0x00000f0a02127981 */ /* 0x000ee2000c1e1100 */
[----:B------:R-:W-:-:S02]  /*36c0*/  PRMT R6, R9, 0x7604, R8 ;  /* 0x0000760409067816 */ /* 0x000fc40000000008 */
[----:B------:R-:W-:Y:S02]  /*36d0*/  PRMT R8, R13, 0x7604, R12 ;  /* 0x000076040d087816 */ /* 0x000fe4000000000c */
[----:B------:R-:W4:Y:S04]  /*36e0*/  LDG.E.U8 R12, desc[UR10][R2.64+0x9] ;  /* 0x0000090a020c7981 */ /* 0x000f28000c1e1100 */
[----:B------:R-:W4:Y:S01]  /*36f0*/  LDG.E.U8 R13, desc[UR10][R2.64+0xa] ;  /* 0x00000a0a020d7981 */ /* 0x000f22000c1e1100 */
[----:B------:R-:W-:-:S03]  /*3700*/  PRMT R9, R15, 0x7604, R14 ;  /* 0x000076040f097816 */ /* 0x000fc6000000000e */
[----:B------:R-:W5:Y:S04]  /*3710*/  LDG.E.U8 R14, desc[UR10][R2.64+0xb] ;  /* 0x00000b0a020e7981 */ /* 0x000f68000c1e1100 */
[----:B------:R-:W5:Y:S01]  /*3720*/  LDG.E.U8 R15, desc[UR10][R2.64+0xc] ;  /* 0x00000c0a020f7981 */ /* 0x000f62000c1e1100 */
[----:B------:R-:W-:-:S03]  /*3730*/  PRMT R10, R17, 0x7604, R16 ;  /* 0x00007604110a7816 */ /* 0x000fc60000000010 */
[----:B------:R-:W5:Y:S04]  /*3740*/  LDG.E.U8 R16, desc[UR10][R2.64+0xd] ;  /* 0x00000d0a02107981 */ /* 0x000f68000c1e1100 */
[----:B------:R0:W5:Y:S01]  /*3750*/  LDG.E.U8 R17, desc[UR10][R2.64+0xe] ;  /* 0x00000e0a02117981 */ /* 0x000162000c1e1100 */
[----:B------:R-:W-:-:S04]  /*3760*/  UIADD3 UR4, UP0, UPT, UR4, 0x20, URZ ;  /* 0x0000002004047890 */ /* 0x000fc8000ff1e0ff */
[----:B------:R-:W-:Y:S02]  /*3770*/  UIADD3.X UR5, UPT, UPT, URZ, UR5, URZ, UP0, !UPT ;  /* 0x00000005ff057290 */ /* 0x000fe400087fe4ff */
[----:B------:R-:W-:-:S04]  /*3780*/  UISETP.NE.U32.AND UP0, UPT, UR4, 0x200, UPT ;  /* 0x000002000400788c */ /* 0x000fc8000bf05070 */
[----:B------:R-:W-:Y:S01]  /*3790*/  UISETP.NE.AND.EX UP0, UPT, UR5, URZ, UPT, UP0 ;  /* 0x000000ff0500728c */ /* 0x000fe2000bf05300 */
[----:B------:R-:W-:Y:S02]  /*37a0*/  PRMT R4, R4, 0x5410, R5 ;  /* 0x0000541004047816 */ /* 0x000fe40000000005 */
[----:B------:R-:W-:Y:S02]  /*37b0*/  PRMT R8, R8, 0x5410, R9 ;  /* 0x0000541008087816 */ /* 0x000fe40000000009 */
[----:B------:R-:W-:Y:S02]  /*37c0*/  PRMT R5, R6, 0x5410, R7 ;  /* 0x0000541006057816 */ /* 0x000fe40000000007 */
[----:B------:R-:W-:Y:S02]  /*37d0*/  PRMT R9, R10, 0x5410, R11 ;  /* 0x000054100a097816 */ /* 0x000fe4000000000b */
[----:B------:R-:W-:Y:S01]  /*37e0*/  PRMT R20, R21, 0x7604, R20 ;  /* 0x0000760415147816 */ /* 0x000fe20000000014 */
[----:B------:R1:W-:Y:S04]  /*37f0*/  STS.64 [UR8+-0x10], R4 ;  /* 0xfffff004ff007988 */ /* 0x0003e80008000a08 */
[----:B------:R1:W-:Y:S01]  /*3800*/  STS.64 [UR8+-0x8], R8 ;  /* 0xfffff808ff007988 */ /* 0x0003e20008000a08 */
[----:B--2---:R-:W-:-:S02]  /*3810*/  PRMT R19, R22, 0x7604, R19 ;  /* 0x0000760416137816 */ /* 0x004fc40000000013 */
[----:B------:R-:W-:Y:S02]  /*3820*/  PRMT R22, R25, 0x7604, R24 ;  /* 0x0000760419167816 */ /* 0x000fe40000000018 */
[----:B------:R-:W-:Y:S02]  /*3830*/  PRMT R24, R27, 0x7604, R26 ;  /* 0x000076041b187816 */ /* 0x000fe4000000001a */
[----:B---3--:R-:W-:Y:S02]  /*3840*/  PRMT R18, R23, 0x7604, R18 ;  /* 0x0000760417127816 */ /* 0x008fe40000000012 */
[----:B0-----:R-:W-:Y:S02]  /*3850*/  PRMT R2, R19, 0x5410, R22 ;  /* 0x0000541013027816 */ /* 0x001fe40000000016 */
[----:B------:R-:W-:Y:S02]  /*3860*/  PRMT R3, R24, 0x5410, R20 ;  /* 0x0000541018037816 */ /* 0x000fe40000000014 */
[----:B----4-:R-:W-:-:S02]  /*3870*/  PRMT R12, R13, 0x7604, R12 ;  /* 0x000076040d0c7816 */ /* 0x010fc4000000000c */
[----:B-----5:R-:W-:-:S04]  /*3880*/  PRMT R14, R15, 0x7604, R14 ;  /* 0x000076040f0e7816 */ /* 0x020fc8000000000e */
[----:B------:R-:W-:Y:S02]  /*3890*/  PRMT R12, R12, 0x5410, R14 ;  /* 0x000054100c0c7816 */ /* 0x000fe4000000000e */
[----:B------:R-:W-:-:S04]  /*38a0*/  PRMT R16, R17, 0x7604, R16 ;  /* 0x0000760411107816 */ /* 0x000fc80000000010 */
[----:B------:R-:W-:Y:S01]  /*38b0*/  PRMT R13, R16, 0x5410, R18 ;  /* 0x00005410100d7816 */ /* 0x000fe20000000012 */
[----:B------:R1:W-:Y:S04]  /*38c0*/  STS.64 [UR8], R2 ;  /* 0x00000002ff007988 */ /* 0x0003e80008000a08 */
[----:B------:R1:W-:Y:S01]  /*38d0*/  STS.64 [UR8+0x8], R12 ;  /* 0x0000080cff007988 */ /* 0x0003e20008000a08 */
[----:B------:R-:W-:Y:S01]  /*38e0*/  UIADD3 UR8, UPT, UPT, UR8, 0x20, URZ ;  /* 0x0000002008087890 */ /* 0x000fe2000fffe0ff */
[----:B------:R-:W-:Y:S11]  /*38f0*/  BRA.U UP0, `(.L_x_17) ;  /* 0xfffffff900e87547 */ /* 0x000ff6000b83ffff */
[----:B-1----:R-:W-:-:S07]  /*3900*/  IMAD.MOV.U32 R3, RZ, RZ, 0xff ;  /* 0x000000ffff037424 */ /* 0x002fce00078e00ff */
.L_x_19:
[----:B0-----:R-:W0:Y:S01]  /*3910*/  LDC.64 R4, c[0x0][0x380] ;  /* 0x0000e000ff047b82 */ /* 0x001e220000000a00 */
[----:B------:R-:W-:-:S04]  /*3920*/  IMAD R7, R0, 0x100, R3 ;  /* 0x0000010000077824 */ /* 0x000fc800078e0203 */
[----:B0-----:R-:W-:-:S06]  /*3930*/  IMAD.WIDE.U32 R4, R7, 0x4, R4 ;  /* 0x0000000407047825 */ /* 0x001fcc00078e0004 */
[----:B------:R-:W2:Y:S01]  /*3940*/  LDG.E R4, desc[UR10][R4.64] ;  /* 0x0000000a04047981 */ /* 0x000ea2000c1e1900 */
[----:B------:R-:W-:-:S04]  /*3950*/  VIADD R9, R3, 0x1 ;  /* 0x0000000103097836 */ /* 0x000fc80000000000 */
[----:B------:R-:W0:Y:S01]  /*3960*/  I2F.U32.RP R2, R9 ;  /* 0x0000000900027306 */ /* 0x000e220000209000 */
[----:B------:R-:W-:Y:S01]  /*3970*/  IMAD.MOV R11, RZ, RZ, -R9 ;  /* 0x000000ffff0b7224 */ /* 0x000fe200078e0a09 */
[----:B------:R-:W-:-:S06]  /*3980*/  ISETP.NE.U32.AND P1, PT, R9, RZ, PT ;  /* 0x000000ff0900720c */ /* 0x000fcc0003f25070 */
[----:B0-----:R-:W0:Y:S02]  /*3990*/  MUFU.RCP R2, R2 ;  /* 0x0000000200027308 */ /* 0x001e240000001000 */
[----:B0-----:R-:W-:-:S06]  /*39a0*/  VIADD R6, R2, 0xffffffe ;  /* 0x0ffffffe02067836 */ /* 0x001fcc0000000000 */
[----:B------:R0:W1:Y:S02]  /*39b0*/  F2I.FTZ.U32.TRUNC.NTZ R7, R6 ;  /* 0x0000000600077305 */ /* 0x000064000021f000 */
[----:B0-----:R-:W-:Y:S02]  /*39c0*/  IMAD.MOV.U32 R6, RZ, RZ, RZ ;  /* 0x000000ffff067224 */ /* 0x001fe400078e00ff */
[----:B-1----:R-:W-:-:S04]  /*39d0*/  IMAD R11, R11, R7, RZ ;  /* 0x000000070b0b7224 */ /* 0x002fc800078e02ff */
[----:B------:R-:W-:-:S04]  /*39e0*/  IMAD.HI.U32 R7, R7, R11, R6 ;  /* 0x0000000b07077227 */ /* 0x000fc800078e0006 */
[----:B------:R-:W-:Y:S02]  /*39f0*/  IMAD.MOV.U32 R11, RZ, RZ, RZ ;  /* 0x000000ffff0b7224 */ /* 0x000fe400078e00ff */
[----:B--2---:R-:W-:-:S04]  /*3a00*/  IMAD.HI.U32 R7, R7, R4, RZ ;  /* 0x0000000407077227 */ /* 0x004fc800078e00ff */
[----:B------:R-:W-:-:S04]  /*3a10*/  IMAD.MOV R7, RZ, RZ, -R7 ;  /* 0x000000ffff077224 */ /* 0x000fc800078e0a07 */
[----:B------:R-:W-:Y:S01]  /*3a20*/  IMAD R4, R9, R7, R4 ;  /* 0x0000000709047224 */ /* 0x000fe200078e0204 */
[C---:B------:R-:W-:Y:S01]  /*3a30*/  LEA R7, R3.reuse, UR12, 0x1 ;  /* 0x0000000c03077c11 */ /* 0x040fe2000f8e08ff */
[----:B------:R-:W-:-:S03]  /*3a40*/  VIADD R3, R3, 0xffffffff ;  /* 0xffffffff03037836 */ /* 0x000fc60000000000 */
[C---:B------:R-:W-:Y:S02]  /*3a50*/  ISETP.GE.U32.AND P0, PT, R4.reuse, R9, PT ;  /* 0x000000090400720c */ /* 0x040fe40003f06070 */
[----:B------:R-:W0:Y:S11]  /*3a60*/  LDS.U16 R7, [R7] ;  /* 0x0000000007077984 */ /* 0x000e360000000400 */
[----:B------:R-:W-:-:S05]  /*3a70*/  @P0 IMAD.IADD R4, R4, 0x1, -R9 ;  /* 0x0000000104040824 */ /* 0x000fca00078e0a09 */
[----:B------:R-:W-:-:S13]  /*3a80*/  ISETP.GE.U32.AND P0, PT, R4, R9, PT ;  /* 0x000000090400720c */ /* 0x000fda0003f06070 */
[----:B------:R-:W-:Y:S01]  /*3a90*/  @P0 IMAD.IADD R4, R4, 0x1, -R9 ;  /* 0x0000000104040824 */ /* 0x000fe200078e0a09 */
[----:B------:R-:W-:Y:S02]  /*3aa0*/  @!P1 LOP3.LUT R4, RZ, R9, RZ, 0x33, !PT ;  /* 0x00000009ff049212 */ /* 0x000fe400078e33ff */
[----:B------:R-:W-:Y:S02]  /*3ab0*/  ISETP.NE.AND P0, PT, R3, -0x1, PT ;  /* 0xffffffff0300780c */ /* 0x000fe40003f05270 */
[----:B------:R-:W-:Y:S02]  /*3ac0*/  LEA R6, R4, UR12, 0x1 ;  /* 0x0000000c04067c11 */ /* 0x000fe4000f8e08ff */
[----:B------:R-:W1:Y:S03]  /*3ad0*/  LDC.64 R4, c[0x0][0x380] ;  /* 0x0000e000ff047b82 */ /* 0x000e660000000a00 */
[----:B------:R-:W2:Y:S04]  /*3ae0*/  LDS.U16 R2, [R6] ;  /* 0x0000000006027984 */ /* 0x000ea80000000400 */
[----:B0-----:R0:W-:Y:S01]  /*3af0*/  STS.U16 [R6], R7 ;  /* 0x0000000706007388 */ /* 0x0011e20000000400 */
[----:B--2---:R-:W-:-:S05]  /*3b00*/  LEA R8, R2, UR6, 0x2 ;  /* 0x0000000602087c11 */ /* 0x004fca000f8e10ff */
[----:B-1----:R0:W2:Y:S02]  /*3b10*/  LDS R9, [R8] ;  /* 0x0000000008097984 */ /* 0x0020a40000000800 */
.L_x_18:
[C---:B------:R-:W-:Y:S01]  /*3b20*/  ISETP.NE.AND P1, PT, R11.reuse, R2, PT ;  /* 0x000000020b00720c */ /* 0x040fe20003f25270 */
[----:B0-----:R-:W-:Y:S01]  /*3b30*/  IMAD R7, R0, 0x100, R11 ;  /* 0x0000010000077824 */ /* 0x001fe200078e020b */
[----:B------:R-:W-:-:S03]  /*3b40*/  IADD3 R13, PT, PT, R11, 0x1, RZ ;  /* 0x000000010b0d7810 */ /* 0x000fc60007ffe0ff */
[----:B------:R-:W-:Y:S01]  /*3b50*/  IMAD.WIDE.U32 R6, R7, 0x4, R4 ;  /* 0x0000000407067825 */ /* 0x000fe200078e0004 */
[----:B------:R-:W-:-:S07]  /*3b60*/  ISETP.NE.AND P2, PT, R13, R2, PT ;  /* 0x000000020d00720c */ /* 0x000fce0003f45270 */
[----:B------:R-:W3:Y:S01]  /*3b70*/  @P1 LDG.E R16, desc[UR10][R6.64] ;  /* 0x0000000a06101981 */ /* 0x000ee2000c1e1900 */
[----:B------:R-:W-:-:S05]  /*3b80*/  VIADD R13, R11, 0x2 ;  /* 0x000000020b0d7836 */ /* 0x000fca0000000000 */
[----:B------:R-:W4:Y:S01]  /*3b90*/  @P2 LDG.E R18, desc[UR10][R6.64+0x4] ;  /* 0x0000040a06122981 */ /* 0x000f22000c1e1900 */
[----:B------:R-:W-:-:S13]  /*3ba0*/  ISETP.NE.AND P6, PT, R13, R2, PT ;  /* 0x000000020d00720c */ /* 0x000fda0003fc5270 */
[----:B------:R-:W5:Y:S01]  /*3bb0*/  @P6 LDG.E R12, desc[UR10][R6.64+0x8] ;  /* 0x0000080a060c6981 */ /* 0x000f62000c1e1900 */
[----:B------:R-:W-:-:S05]  /*3bc0*/  LEA R10, R11, UR6, 0x2 ;  /* 0x000000060b0a7c11 */ /* 0x000fca000f8e10ff */
[----:B------:R-:W0:Y:S04]  /*3bd0*/  @P1 LDS R13, [R10] ;  /* 0x000000000a0d1984 */ /* 0x000e280000000800 */
[----:B------:R-:W1:Y:S04]  /*3be0*/  @P2 LDS R14, [R10+0x4] ;  /* 0x000004000a0e2984 */ /* 0x000e680000000800 */
[----:B------:R-:W2:Y:S01]  /*3bf0*/  @P6 LDS R17, [R10+0x8] ;  /* 0x000008000a116984 */ /* 0x000ea20000000800 */
[----:B------:R-:W-:-:S05]  /*3c00*/  VIADD R15, R11, 0x3 ;  /* 0x000000030b0f7836 */ /* 0x000fca0000000000 */
[----:B------:R-:W-:Y:S02]  /*3c10*/  ISETP.NE.AND P5, PT, R15, R2, PT ;  /* 0x000000020f00720c */ /* 0x000fe40003fa5270 */
[----:B0-----:R-:W-:Y:S01]  /*3c20*/  ISETP.GE.OR P3, PT, R13, RZ, !P1 ;  /* 0x000000ff0d00720c */ /* 0x001fe20004f66670 */
[----:B------:R-:W-:Y:S01]  /*3c30*/  VIADD R13, R11, 0x4 ;  /* 0x000000040b0d7836 */ /* 0x000fe20000000000 */
[----:B-1----:R-:W-:Y:S01]  /*3c40*/  ISETP.GE.OR P4, PT, R14, RZ, !P2 ;  /* 0x000000ff0e00720c */ /* 0x002fe20005786670 */
[----:B---3--:R-:W-:-:S10]  /*3c50*/  @P1 IMAD.MOV R14, RZ, RZ, -R16 ;  /* 0x000000ffff0e1224 */ /* 0x008fd400078e0a10 */
[----:B------:R-:W-:Y:S01]  /*3c60*/  @!P3 IMAD.MOV.U32 R16, RZ, RZ, R14 ;  /* 0x000000ffff10b224 */ /* 0x000fe200078e000e */
[-C--:B------:R-:W-:Y:S01]  /*3c70*/  ISETP.NE.AND P3, PT, R13, R2.reuse, PT ;  /* 0x000000020d00720c */ /* 0x080fe20003f65270 */
[----:B------:R-:W3:Y:S01]  /*3c80*/  @P5 LDG.E R14, desc[UR10][R6.64+0xc] ;  /* 0x00000c0a060e5981 */ /* 0x000ee2000c1e1900 */
[----:B----4-:R-:W-:Y:S02]  /*3c90*/  @P2 IMAD.MOV R15, RZ, RZ, -R18 ;  /* 0x000000ffff0f2224 */ /* 0x010fe400078e0a12 */
[----:B------:R-:W-:Y:S02]  /*3ca0*/  VIADD R13, R11, 0x5 ;  /* 0x000000050b0d7836 */ /* 0x000fe40000000000 */
[----:B------:R-:W-:Y:S02]  /*3cb0*/  @!P4 IMAD.MOV.U32 R18, RZ, RZ, R15 ;  /* 0x000000ffff12c224 */ /* 0x000fe400078e000f */
[----:B--2---:R-:W-:Y:S01]  /*3cc0*/  @P1 IMAD.IADD R9, R9, 0x1, R16 ;  /* 0x0000000109091824 */ /* 0x004fe200078e0210 */
[----:B------:R-:W-:-:S02]  /*3cd0*/  ISETP.NE.AND P4, PT, R13, R2, PT ;  /* 0x000000020d00720c */ /* 0x000fc40003f85270 */
[----:B------:R-:W-:Y:S01]  /*3ce0*/  ISETP.GE.OR P1, PT, R17, RZ, !P6 ;  /* 0x000000ff1100720c */ /* 0x000fe20007726670 */
[----:B------:R-:W-:Y:S01]  /*3cf0*/  VIADD R13, R11, 0x6 ;  /* 0x000000060b0d7836 */ /* 0x000fe20000000000 */
[----:B------:R-:W2:Y:S01]  /*3d00*/  @P3 LDG.E R16, desc[UR10][R6.64+0x10] ;  /* 0x0000100a06103981 */ /* 0x000ea2000c1e1900 */
[----:B------:R-:W-:Y:S02]  /*3d10*/  @P2 IMAD.IADD R9, R9, 0x1, R18 ;  /* 0x0000000109092824 */ /* 0x000fe400078e0212 */
[----:B-----5:R-:W-:Y:S01]  /*3d20*/  @P6 IMAD.MOV R17, RZ, RZ, -R12 ;  /* 0x000000ffff116224 */ /* 0x020fe200078e0a0c */
[-C--:B------:R-:W-:Y:S01]  /*3d30*/  ISETP.NE.AND P2, PT, R13, R2.reuse, PT ;  /* 0x000000020d00720c */ /* 0x080fe20003f45270 */
[----:B------:R-:W-:Y:S01]  /*3d40*/  VIADD R15, R11, 0x7 ;  /* 0x000000070b0f7836 */ /* 0x000fe20000000000 */
[----:B------:R-:W-:Y:S04]  /*3d50*/  @P3 LDS R13, [R10+0x10] ;  /* 0x000010000a0d3984 */ /* 0x000fe80000000800 */
[----:B------:R-:W4:Y:S01]  /*3d60*/  @P4 LDG.E R18, desc[UR10][R6.64+0x14] ;  /* 0x0000140a06124981 */ /* 0x000f22000c1e1900 */
[----:B------:R-:W-:Y:S01]  /*3d70*/  @!P1 IMAD.MOV.U32 R12, RZ, RZ, R17 ;  /* 0x000000ffff0c9224 */ /* 0x000fe200078e0011 */
[----:B------:R-:W-:-:S02]  /*3d80*/  ISETP.NE.AND P1, PT, R15, R2, PT ;  /* 0x000000020f00720c */ /* 0x000fc40003f25270 */
[----:B------:R-:W0:Y:S04]  /*3d90*/  @P5 LDS R15, [R10+0xc] ;  /* 0x00000c000a0f5984 */ /* 0x000e280000000800 */
[----:B------:R-:W5:Y:S04]  /*3da0*/  @P2 LDG.E R20, desc[UR10][R6.64+0x18] ;  /* 0x0000180a06142981 */ /* 0x000f68000c1e1900 */
[----:B------:R-:W1:Y:S04]  /*3db0*/  @P4 LDS R17, [R10+0x14] ;  /* 0x000014000a114984 */ /* 0x000e680000000800 */
[----:B------:R2:W5:Y:S04]  /*3dc0*/  @P1 LDG.E R22, desc[UR10][R6.64+0x1c] ;  /* 0x00001c0a06161981 */ /* 0x000568000c1e1900 */
[----:B------:R-:W2:Y:S04]  /*3dd0*/  @P2 LDS R19, [R10+0x18] ;  /* 0x000018000a132984 */ /* 0x000ea80000000800 */
[----:B------:R-:W4:Y:S01]  /*3de0*/  @P1 LDS R21, [R10+0x1c] ;  /* 0x00001c000a151984 */ /* 0x000f220000000800 */
[----:B------:R-:W-:Y:S01]  /*3df0*/  @P6 IMAD.IADD R9, R9, 0x1, R12 ;  /* 0x0000000109096824 */ /* 0x000fe200078e020c */
[----:B0-----:R-:W-:Y:S01]  /*3e00*/  ISETP.GE.OR P6, PT, R15, RZ, !P5 ;  /* 0x000000ff0f00720c */ /* 0x001fe20006fc6670 */
[----:B------:R-:W-:-:S02]  /*3e10*/  VIADD R11, R11, 0x8 ;  /* 0x000000080b0b7836 */ /* 0x000fc40000000000 */
[----:B---3--:R-:W-:-:S10]  /*3e20*/  @P5 IMAD.MOV R12, RZ, RZ, -R14 ;  /* 0x000000ffff0c5224 */ /* 0x008fd400078e0a0e */
[----:B------:R-:W-:Y:S01]  /*3e30*/  @!P6 IMAD.MOV.U32 R14, RZ, RZ, R12 ;  /* 0x000000ffff0ee224 */ /* 0x000fe200078e000c */
[----:B------:R-:W-:-:S04]  /*3e40*/  ISETP.GE.OR P6, PT, R13, RZ, !P3 ;  /* 0x000000ff0d00720c */ /* 0x000fc80005fc6670 */
[----:B------:R-:W-:Y:S02]  /*3e50*/  @P5 IADD3 R9, PT, PT, R9, R14, RZ ;  /* 0x0000000e09095210 */ /* 0x000fe40007ffe0ff */
[----:B-1----:R-:W-:Y:S01]  /*3e60*/  ISETP.GE.OR P5, PT, R17, RZ, !P4 ;  /* 0x000000ff1100720c */ /* 0x002fe200067a6670 */
[----:B--2---:R-:W-:-:S06]  /*3e70*/  @P3 IMAD.MOV R6, RZ, RZ, -R16 ;  /* 0x000000ffff063224 */ /* 0x004fcc00078e0a10 */
[----:B------:R-:W-:Y:S01]  /*3e80*/  @!P6 IMAD.MOV.U32 R16, RZ, RZ, R6 ;  /* 0x000000ffff10e224 */ /* 0x000fe200078e0006 */
[----:B------:R-:W-:Y:S01]  /*3e90*/  ISETP.GE.OR P6, PT, R19, RZ, !P2 ;  /* 0x000000ff1300720c */ /* 0x000fe200057c6670 */
[----:B----4-:R-:W-:Y:S02]  /*3ea0*/  @P4 IMAD.MOV R6, RZ, RZ, -R18 ;  /* 0x000000ffff064224 */ /* 0x010fe400078e0a12 */
[----:B------:R-:W-:Y:S02]  /*3eb0*/  @P3 IMAD.IADD R9, R9, 0x1, R16 ;  /* 0x0000000109093824 */ /* 0x000fe400078e0210 */
[----:B------:R-:W-:Y:S01]  /*3ec0*/  @!P5 IMAD.MOV.U32 R18, RZ, RZ, R6 ;  /* 0x000000ffff12d224 */ /* 0x000fe200078e0006 */
[----:B------:R-:W-:-:S03]  /*3ed0*/  ISETP.GE.OR P3, PT, R21, RZ, !P1 ;  /* 0x000000ff1500720c */ /* 0x000fc60004f66670 */
[----:B------:R-:W-:Y:S01]  /*3ee0*/  @P4 IMAD.IADD R9, R9, 0x1, R18 ;  /* 0x0000000109094824 */ /* 0x000fe200078e0212 */
[----:B------:R-:W-:Y:S01]  /*3ef0*/  ISETP.NE.AND P4, PT, R11, 0x100, PT ;  /* 0x000001000b00780c */ /* 0x000fe20003f85270 */
[----:B-----5:R-:W-:-:S04]  /*3f00*/  @P2 IMAD.MOV R6, RZ, RZ, -R20 ;  /* 0x000000ffff062224 */ /* 0x020fc800078e0a14 */
[----:B------:R-:W-:Y:S02]  /*3f10*/  @!P6 IMAD.MOV.U32 R20, RZ, RZ, R6 ;  /* 0x000000ffff14e224 */ /* 0x000fe400078e0006 */
[----:B------:R-:W-:Y:S02]  /*3f20*/  @P1 IMAD.MOV R7, RZ, RZ, -R22 ;  /* 0x000000ffff071224 */ /* 0x000fe400078e0a16 */
[----:B------:R-:W-:Y:S02]  /*3f30*/  @P2 IMAD.IADD R9, R9, 0x1, R20 ;  /* 0x0000000109092824 */ /* 0x000fe400078e0214 */
[----:B------:R-:W-:-:S04]  /*3f40*/  @!P3 IMAD.MOV.U32 R22, RZ, RZ, R7 ;  /* 0x000000ffff16b224 */ /* 0x000fc800078e0007 */
[----:B------:R-:W-:Y:S01]  /*3f50*/  @P1 IMAD.IADD R9, R9, 0x1, R22 ;  /* 0x0000000109091824 */ /* 0x000fe200078e0216 */
[----:B------:R-:W-:Y:S06]  /*3f60*/  @P4 BRA `(.L_x_18) ;  /* 0xfffffff800ec4947 */ /* 0x000fec000383ffff */
[----:B------:R0:W-:Y:S01]  /*3f70*/  STS [R8], R9 ;  /* 0x0000000908007388 */ /* 0x0001e20000000800 */
[----:B------:R-:W-:Y:S05]  /*3f80*/  @P0 BRA `(.L_x_19) ;  /* 0xfffffff800600947 */ /* 0x000fea000383ffff */
[----:B------:R-:W-:-:S05]  /*3f90*/  VIADD R0, R0, 0x1 ;  /* 0x0000000100007836 */ /* 0x000fca0000000000 */
[----:B------:R-:W-:-:S13]  /*3fa0*/  ISETP.NE.AND P0, PT, R0, 0x100, PT ;  /* 0x000001000000780c */ /* 0x000fda0003f05270 */
[----:B------:R-:W-:Y:S05]  /*3fb0*/  @P0 BRA `(.L_x_20) ;  /* 0xfffffff400280947 */ /* 0x000fea000383ffff */
[----:B------:R-:W1:Y:S01]  /*3fc0*/  LDCU.64 UR12, c[0x0][0x380] ;  /* 0x00007000ff0c77ac */ /* 0x000e620008000a00 */
[----:B------:R-:W-:Y:S01]  /*3fd0*/  UIADD3 UR6, UPT, UPT, UR6, 0x8, URZ ;  /* 0x0000000806067890 */ /* 0x000fe2000fffe0ff */
[----:B------:R-:W-:Y:S01]  /*3fe0*/  UMOV UR4, URZ ;  /* 0x000000ff00047c82 */ /* 0x000fe20008000000 */
[----:B------:R-:W-:-:S10]  /*3ff0*/  UMOV UR5, URZ ;  /* 0x000000ff00057c82 */ /* 0x000fd40008000000 */
.L_x_21:
[----:B----4-:R-:W2:Y:S01]  /*4000*/  LDS.64 R10, [UR6+-0x8] ;  /* 0xfffff806ff0a7984 */ /* 0x010ea20008000a00 */
[----:B-1----:R-:W-:-:S03]  /*4010*/  UIADD3 UR7, UP0, UP1, UR4, 0x3fc0f, UR12 ;  /* 0x0003fc0f04077890 */ /* 0x002fc6000f91e00c */
[----:B------:R-:W1:Y:S01]  /*4020*/  LDS.64 R6, [UR6] ;  /* 0x00000006ff067984 */ /* 0x000e620008000a00 */
[----:B------:R-:W-:Y:S02]  /*4030*/  UIADD3.X UR8, UPT, UPT, UR5, UR13, URZ, UP0, UP1 ;  /* 0x0000000d05087290 */ /* 0x000fe400087e24ff */
[----:B------:R-:W-:Y:S01]  /*4040*/  IMAD.U32 R2, RZ, RZ, UR7 ;  /* 0x00000007ff027e24 */ /* 0x000fe2000f8e00ff */
[----:B------:R-:W3:Y:S01]  /*4050*/  LDS.64 R4, [UR6+0x8] ;  /* 0x00000806ff047984 */ /* 0x000ee20008000a00 */
[----:B------:R-:W-:Y:S02]  /*4060*/  UIADD3 UR4, UP0, UPT, UR4, 0x40, URZ ;  /* 0x0000004004047890 */ /* 0x000fe4000ff1e0ff */
[----:B------:R-:W-:Y:S01]  /*4070*/  IMAD.U32 R3, RZ, RZ, UR8 ;  /* 0x00000008ff037e24 */ /* 0x000fe2000f8e00ff */
[----:B0-----:R-:W0:Y:S01]  /*4080*/  LDS.64 R8, [UR6+0x10] ;  /* 0x00001006ff087984 */ /* 0x001e220008000a00 */
[----:B------:R-:W-:Y:S02]  /*4090*/  UIADD3.X UR5, UPT, UPT, URZ, UR5, URZ, UP0, !UPT ;  /* 0x00000005ff057290 */ /* 0x000fe400087fe4ff */
[----:B------:R-:W-:-:S04]  /*40a0*/  UISETP.NE.U32.AND UP0, UPT, UR4, 0x400, UPT ;  /* 0x000004000400788c */ /* 0x000fc8000bf05070 */
[----:B------:R-:W-:Y:S01]  /*40b0*/  UISETP.NE.AND.EX UP0, UPT, UR5, URZ, UPT, UP0 ;  /* 0x000000ff0500728c */ /* 0x000fe2000bf05300 */
[C---:B--2---:R-:W-:Y:S02]  /*40c0*/  PRMT R13, R10.reuse, 0x7770, RZ ;  /* 0x000077700a0d7816 */ /* 0x044fe400000000ff */
[C---:B------:R-:W-:Y:S02]  /*40d0*/  PRMT R15, R10.reuse, 0x7771, RZ ;  /* 0x000077710a0f7816 */ /* 0x040fe400000000ff */
[C---:B------:R-:W-:Y:S01]  /*40e0*/  PRMT R17, R10.reuse, 0x7772, RZ ;  /* 0x000077720a117816 */ /* 0x040fe200000000ff */
[----:B------:R2:W-:Y:S01]  /*40f0*/  STG.E.U8 desc[UR10][R2.64+-0xf], R13 ;  /* 0xfffff10d02007986 */ /* 0x0005e2000c10110a */
[----:B------:R-:W-:Y:S02]  /*4100*/  PRMT R19, R10, 0x7773, RZ ;  /* 0x000077730a137816 */ /* 0x000fe400000000ff */
[C---:B------:R-:W-:Y:S01]  /*4110*/  PRMT R21, R11.reuse, 0x7770, RZ ;  /* 0x000077700b157816 */ /* 0x040fe200000000ff */
[----:B------:R4:W-:Y:S01]  /*4120*/  STG.E.U8 desc[UR10][R2.64+-0xe], R15 ;  /* 0xfffff20f02007986 */ /* 0x0009e2000c10110a */
[----:B------:R-:W-:-:S02]  /*4130*/  PRMT R23, R11, 0x7771, RZ ;  /* 0x000077710b177816 */ /* 0x000fc400000000ff */
[C---:B------:R-:W-:Y:S01]  /*4140*/  PRMT R25, R11.reuse, 0x7772, RZ ;  /* 0x000077720b197816 */ /* 0x040fe200000000ff */
[----:B------:R5:W-:Y:S01]  /*4150*/  STG.E.U8 desc[UR10][R2.64+-0xd], R17 ;  /* 0xfffff31102007986 */ /* 0x000be2000c10110a */
[C---:B-1----:R-:W-:Y:S02]  /*4160*/  PRMT R27, R6.reuse, 0x7770, RZ ;  /* 0x00007770061b7816 */ /* 0x042fe400000000ff */
[C---:B------:R-:W-:Y:S01]  /*4170*/  PRMT R29, R6.reuse, 0x7771, RZ ;  /* 0x00007771061d7816 */ /* 0x040fe200000000ff */
[----:B------:R1:W-:Y:S01]  /*4180*/  STG.E.U8 desc[UR10][R2.64+-0xc], R19 ;  /* 0xfffff41302007986 */ /* 0x0003e2000c10110a */
[----:B--2---:R-:W-:Y:S02]  /*4190*/  PRMT R13, R11, 0x7773, RZ ;  /* 0x000077730b0d7816 */ /* 0x004fe400000000ff */
[----:B------:R-:W-:Y:S01]  /*41a0*/  PRMT R0, R7, 0x7772, RZ ;  /* 0x0000777207007816 */ /* 0x000fe200000000ff */
[----:B------:R2:W-:Y:S01]  /*41b0*/  STG.E.U8 desc[UR10][R2.64+-0xb], R21 ;  /* 0xfffff51502007986 */ /* 0x0005e2000c10110a */
[----:B----4-:R-:W-:-:S02]  /*41c0*/  PRMT R15, R6, 0x7772, RZ ;  /* 0x00007772060f7816 */ /* 0x010fc400000000ff */
[----:B-----5:R-:W-:Y:S01]  /*41d0*/  PRMT R17, R6, 0x7773, RZ ;  /* 0x0000777306117816 */ /* 0x020fe200000000ff */
[----:B------:R-:W-:Y:S01]  /*41e0*/  STG.E.U8 desc[UR10][R2.64+-0x8], R13 ;  /* 0xfffff80d02007986 */ /* 0x000fe2000c10110a */
[----:B-1----:R-:W-:-:S03]  /*41f0*/  PRMT R19, R7, 0x7770, RZ ;  /* 0x0000777007137816 */ /* 0x002fc600000000ff */
[----:B------:R-:W1:Y:S01]  /*4200*/  LDS.64 R10, [UR6+0x18] ;  /* 0x00001806ff0a7984 */ /* 0x000e620008000a00 */
[----:B--2---:R-:W-:-:S03]  /*4210*/  PRMT R21, R7, 0x7771, RZ ;  /* 0x0000777107157816 */ /* 0x004fc600000000ff */
[----:B------:R-:W2:Y:S01]  /*4220*/  LDS.64 R12, [UR6+0x20] ;  /* 0x00002006ff0c7984 */ /* 0x000ea20008000a00 */
[----:B------:R-:W-:-:S03]  /*4230*/  PRMT R7, R7, 0x7773, RZ ;  /* 0x0000777307077816 */ /* 0x000fc600000000ff */
[----:B------:R3:W-:Y:S04]  /*4240*/  STG.E.U8 desc[UR10][R2.64+-0xa], R23 ;  /* 0xfffff61702007986 */ /* 0x0007e8000c10110a */
[----:B------:R4:W-:Y:S04]  /*4250*/  STG.E.U8 desc[UR10][R2.64+-0x9], R25 ;  /* 0xfffff71902007986 */ /* 0x0009e8000c10110a */
[----:B------:R5:W-:Y:S04]  /*4260*/  STG.E.U8 desc[UR10][R2.64+-0x7], R27 ;  /* 0xfffff91b02007986 */ /* 0x000be8000c10110a */
[----:B------:R0:W-:Y:S01]  /*4270*/  STG.E.U8 desc[UR10][R2.64+-0x6], R29 ;  /* 0xfffffa1d02007986 */ /* 0x0001e2000c10110a */
[----:B---3--:R-:W-:-:S03]  /*4280*/  PRMT R23, R4, 0x7770, RZ ;  /* 0x0000777004177816 */ /* 0x008fc600000000ff */
[----:B------:R3:W-:Y:S01]  /*4290*/  STG.E.U8 desc[UR10][R2.64+-0x5], R15 ;  /* 0xfffffb0f02007986 */ /* 0x0007e2000c10110a */
[----:B----4-:R-:W-:-:S03]  /*42a0*/  PRMT R25, R4, 0x7771, RZ ;  /* 0x0000777104197816 */ /* 0x010fc600000000ff */
[----:B------:R4:W-:Y:S01]  /*42b0*/  STG.E.U8 desc[UR10][R2.64+-0x4], R17 ;  /* 0xfffffc1102007986 */ /* 0x0009e2000c10110a */
[----:B-----5:R-:W-:-:S03]  /*42c0*/  PRMT R27, R4, 0x7772, RZ ;  /* 0x00007772041b7816 */ /* 0x020fc600000000ff */
[----:B------:R5:W-:Y:S01]  /*42d0*/  STG.E.U8 desc[UR10][R2.64+-0x3], R19 ;  /* 0xfffffd1302007986 */ /* 0x000be2000c10110a */
[----:B0-----:R-:W-:-:S03]  /*42e0*/  PRMT R29, R4, 0x7773, RZ ;  /* 0x00007773041d7816 */ /* 0x001fc600000000ff */
[----:B------:R0:W-:Y:S01]  /*42f0*/  STG.E.U8 desc[UR10][R2.64+-0x2], R21 ;  /* 0xfffffe1502007986 */ /* 0x0001e2000c10110a */
[----:B---3--:R-:W-:-:S03]  /*4300*/  PRMT R15, R5, 0x7770, RZ ;  /* 0x00007770050f7816 */ /* 0x008fc600000000ff */
[----:B------:R1:W-:Y:S01]  /*4310*/  STG.E.U8 desc[UR10][R2.64+-0x1], R0 ;  /* 0xffffff0002007986 */ /* 0x0003e2000c10110a */
[----:B----4-:R-:W-:-:S03]  /*4320*/  PRMT R17, R5, 0x7771, RZ ;  /* 0x0000777105117816 */ /* 0x010fc600000000ff */
[----:B------:R-:W-:Y:S01]  /*4330*/  STG.E.U8 desc[UR10][R2.64], R7 ;  /* 0x0000000702007986 */ /* 0x000fe2000c10110a */
[C---:B-----5:R-:W-:Y:S02]  /*4340*/  PRMT R19, R5.reuse, 0x7772, RZ ;  /* 0x0000777205137816 */ /* 0x060fe400000000ff */
[----:B------:R-:W-:Y:S01]  /*4350*/  PRMT R5, R5, 0x7773, RZ ;  /* 0x0000777305057816 */ /* 0x000fe200000000ff */
[----:B------:R-:W3:Y:S01]  /*4360*/  LDS.64 R6, [UR6+0x28] ;  /* 0x00002806ff067984 */ /* 0x000ee20008000a00 */
[----:B0-----:R-:W-:-:S03]  /*4370*/  PRMT R21, R8, 0x7770, RZ ;  /* 0x0000777008157816 */ /* 0x001fc600000000ff */
[----:B------:R-:W-:Y:S01]  /*4380*/  STG.E.U8 desc[UR10][R2.64+0x8], R5 ;  /* 0x0000080502007986 */ /* 0x000fe2000c10110a */
[----:B-1----:R-:W-:-:S03]  /*4390*/  PRMT R0, R11, 0x7772, RZ ;  /* 0x000077720b007816 */ /* 0x002fc600000000ff */
[----:B------:R-:W0:Y:S01]  /*43a0*/  LDS.64 R4, [UR6+0x30] ;  /* 0x00003006ff047984 */ /* 0x000e220008000a00 */
[----:B------:R-:W-:-:S03]  /*43b0*/  UIADD3 UR6, UPT, UPT, UR6, 0x40, URZ ;  /* 0x0000004006067890 */ /* 0x000fc6000fffe0ff */
[----:B------:R1:W-:Y:S04]  /*43c0*/  STG.E.U8 desc[UR10][R2.64+0x1], R23 ;  /* 0x0000011702007986 */ /* 0x0003e8000c10110a */
[----:B------:R4:W-:Y:S04]  /*43d0*/  STG.E.U8 desc[UR10][R2.64+0x2], R25 ;  /* 0x0000021902007986 */ /* 0x0009e8000c10110a */
[----:B------:R5:W-:Y:S04]  /*43e0*/  STG.E.U8 desc[UR10][R2.64+0x3], R27 ;  /* 0x0000031b02007986 */ /* 0x000be8000c10110a */
[----:B------:R2:W-:Y:S01]  /*43f0*/  STG.E.U8 desc[UR10][R2.64+0x4], R29 ;  /* 0x0000041d02007986 */ /* 0x0005e2000c10110a */
[----:B-1----:R-:W-:-:S03]  /*4400*/  PRMT R23, R8, 0x7771, RZ ;  /* 0x0000777108177816 */ /* 0x002fc600000000ff */
[----:B------:R1:W-:Y:S01]  /*4410*/  STG.E.U8 desc[UR10][R2.64+0x5], R15 ;  /* 0x0000050f02007986 */ /* 0x0003e2000c10110a */
[----:B----4-:R-:W-:-:S03]  /*4420*/  PRMT R25, R8, 0x7772, RZ ;  /* 0x0000777208197816 */ /* 0x010fc600000000ff */
[----:B------:R4:W-:Y:S01]  /*4430*/  STG.E.U8 desc[UR10][R2.64+0x6], R17 ;  /* 0x0000061102007986 */ /* 0x0009e2000c10110a */
[----:B-----5:R-:W-:Y:S02]  /*4440*/  PRMT R27, R8, 0x7773, RZ ;  /* 0x00007773081b7816 */ /* 0x020fe400000000ff */
[C---:B--2---:R-:W-:Y:S01]  /*4450*/  PRMT R29, R9.reuse, 0x7770, RZ ;  /* 0x00007770091d7816 */ /* 0x044fe200000000ff */
[----:B------:R2:W-:Y:S01]  /*4460*/  STG.E.U8 desc[UR10][R2.64+0xa], R23 ;  /* 0x00000a1702007986 */ /* 0x0005e2000c10110a */
[----:B-1----:R-:W-:-:S03]  /*4470*/  PRMT R15, R9, 0x7771, RZ ;  /* 0x00007771090f7816 */ /* 0x002fc600000000ff */
[----:B------:R1:W-:Y:S01]  /*4480*/  STG.E.U8 desc[UR10][R2.64+0xb], R25 ;  /* 0x00000b1902007986 */ /* 0x0003e2000c10110a */
[----:B----4-:R-:W-:-:S03]  /*4490*/  PRMT R17, R9, 0x7772, RZ ;  /* 0x0000777209117816 */ /* 0x010fc600000000ff */
[----:B------:R4:W-:Y:S01]  /*44a0*/  STG.E.U8 desc[UR10][R2.64+0xc], R27 ;  /* 0x00000c1b02007986 */ /* 0x0009e2000c10110a */
[----:B------:R-:W-:-:S03]  /*44b0*/  PRMT R9, R9, 0x7773, RZ ;  /* 0x0000777309097816 */ /* 0x000fc600000000ff */
[----:B------:R5:W-:Y:S01]  /*44c0*/  STG.E.U8 desc[UR10][R2.64+0xd], R29 ;  /* 0x00000d1d02007986 */ /* 0x000be2000c10110a */
[----:B--2---:R-:W-:-:S03]  /*44d0*/  PRMT R23, R10, 0x7772, RZ ;  /* 0x000077720a177816 */ /* 0x004fc600000000ff */
[----:B------:R2:W-:Y:S01]  /*44e0*/  STG.E.U8 desc[UR10][R2.64+0x7], R19 ;  /* 0x0000071302007986 */ /* 0x0005e2000c10110a */
[----:B-1----:R-:W-:-:S03]  /*44f0*/  PRMT R25, R10, 0x7773, RZ ;  /* 0x000077730a197816 */ /* 0x002fc600000000ff */
[----:B------:R1:W-:Y:S01]  /*4500*/  STG.E.U8 desc[UR10][R2.64+0xe], R15 ;  /* 0x00000e0f02007986 */ /* 0x0003e2000c10110a */
[----:B----4-:R-:W-:-:S03]  /*4510*/  PRMT R27, R11, 0x7770, RZ ;  /* 0x000077700b1b7816 */ /* 0x010fc600000000ff */
[----:B------:R4:W-:Y:S01]  /*4520*/  STG.E.U8 desc[UR10][R2.64+0xf], R17 ;  /* 0x00000f1102007986 */ /* 0x0009e2000c10110a */
[C---:B-----5:R-:W-:Y:S02]  /*4530*/  PRMT R29, R11.reuse, 0x7771, RZ ;  /* 0x000077710b1d7816 */ /* 0x060fe400000000ff */
[----:B------:R-:W-:Y:S01]  /*4540*/  PRMT R11, R11, 0x7773, RZ ;  /* 0x000077730b0b7816 */ /* 0x000fe200000000ff */
[----:B------:R5:W-:Y:S01]  /*4550*/  STG.E.U8 desc[UR10][R2.64+0x9], R21 ;  /* 0x0000091502007986 */ /* 0x000be2000c10110a */
[----:B--2---:R-:W-:Y:S02]  /*4560*/  PRMT R19, R10, 0x7770, RZ ;  /* 0x000077700a137816 */ /* 0x004fe400000000ff */
[C---:B-1----:R-:W-:Y:S01]  /*4570*/  PRMT R15, R12.reuse, 0x7770, RZ ;  /* 0x000077700c0f7816 */ /* 0x042fe200000000ff */
[----:B------:R1:W-:Y:S01]  /*4580*/  STG.E.U8 desc[UR10][R2.64+0x13], R23 ;  /* 0x0000131702007986 */ /* 0x0003e2000c10110a */
[----:B----4-:R-:W-:-:S03]  /*4590*/  PRMT R17, R12, 0x7771, RZ ;  /* 0x000077710c117816 */ /* 0x010fc600000000ff */
[----:B------:R2:W-:Y:S01]  /*45a0*/  STG.E.U8 desc[UR10][R2.64+0x14], R25 ;  /* 0x0000141902007986 */ /* 0x0005e2000c10110a */
[----:B-----5:R-:W-:-:S03]  /*45b0*/  PRMT R21, R10, 0x7771, RZ ;  /* 0x000077710a157816 */ /* 0x020fc600000000ff */
[----:B------:R4:W-:Y:S04]  /*45c0*/  STG.E.U8 desc[UR10][R2.64+0x15], R27 ;  /* 0x0000151b02007986 */ /* 0x0009e8000c10110a */
[----:B------:R5:W-:Y:S01]  /*45d0*/  STG.E.U8 desc[UR10][R2.64+0x16], R29 ;  /* 0x0000161d02007986 */ /* 0x000be2000c10110a */
[----:B-1----:R-:W-:-:S03]  /*45e0*/  PRMT R23, R13, 0x7770, RZ ;  /* 0x000077700d177816 */ /* 0x002fc600000000ff */
[----:B------:R1:W-:Y:S01]  /*45f0*/  STG.E.U8 desc[UR10][R2.64+0x10], R9 ;  /* 0x0000100902007986 */ /* 0x0003e2000c10110a */
[----:B--2---:R-:W-:-:S03]  /*4600*/  PRMT R25, R13, 0x7771, RZ ;  /* 0x000077710d197816 */ /* 0x004fc600000000ff */
[----:B------:R2:W-:Y:S01]  /*4610*/  STG.E.U8 desc[UR10][R2.64+0x11], R19 ;  /* 0x0000111302007986 */ /* 0x0005e2000c10110a */
[----:B----4-:R-:W-:-:S03]  /*4620*/  PRMT R27, R13, 0x7772, RZ ;  /* 0x000077720d1b7816 */ /* 0x010fc600000000ff */
[----:B------:R4:W-:Y:S01]  /*4630*/  STG.E.U8 desc[UR10][R2.64+0x19], R15 ;  /* 0x0000190f02007986 */ /* 0x0009e2000c10110a */
[----:B-----5:R-:W-:Y:S02]  /*4640*/  PRMT R29, R13, 0x7773, RZ ;  /* 0x000077730d1d7816 */ /* 0x020fe400000000ff */
[C---:B---3--:R-:W-:Y:S01]  /*4650*/  PRMT R13, R6.reuse, 0x7772, RZ ;  /* 0x00007772060d7816 */ /* 0x048fe200000000ff */
[----:B------:R3:W-:Y:S01]  /*4660*/  STG.E.U8 desc[UR10][R2.64+0x1a], R17 ;  /* 0x00001a1102007986 */ /* 0x0007e2000c10110a */
[----:B-1----:R-:W-:-:S03]  /*4670*/  PRMT R9, R6, 0x7770, RZ ;  /* 0x0000777006097816 */ /* 0x002fc600000000ff */
[----:B------:R1:W-:Y:S01]  /*4680*/  STG.E.U8 desc[UR10][R2.64+0x12], R21 ;  /* 0x0000121502007986 */ /* 0x0003e2000c10110a */
[----:B--2---:R-:W-:-:S03]  /*4690*/  PRMT R19, R12, 0x7772, RZ ;  /* 0x000077720c137816 */ /* 0x004fc600000000ff */
[----:B------:R2:W-:Y:S01]  /*46a0*/  STG.E.U8 desc[UR10][R2.64+0x18], R11 ;  /* 0x0000180b02007986 */ /* 0x0005e2000c10110a */
[----:B----4-:R-:W-:Y:S02]  /*46b0*/  PRMT R15, R6, 0x7773, RZ ;  /* 0x00007773060f7816 */ /* 0x010fe400000000ff */
[----:B---3--:R-:W-:Y:S01]  /*46c0*/  PRMT R17, R7, 0x7770, RZ ;  /* 0x0000777007117816 */ /* 0x008fe200000000ff */
[----:B------:R3:W-:Y:S01]  /*46d0*/  STG.E.U8 desc[UR10][R2.64+0x1b], R19 ;  /* 0x00001b1302007986 */ /* 0x0007e2000c10110a */
[----:B-1----:R-:W-:-:S03]  /*46e0*/  PRMT R21, R12, 0x7773, RZ ;  /* 0x000077730c157816 */ /* 0x002fc600000000ff */
[----:B------:R1:W-:Y:S01]  /*46f0*/  STG.E.U8 desc[UR10][R2.64+0x21], R9 ;  /* 0x0000210902007986 */ /* 0x0003e2000c10110a */
[----:B--2---:R-:W-:-:S03]  /*4700*/  PRMT R11, R6, 0x7771, RZ ;  /* 0x00007771060b7816 */ /* 0x004fc600000000ff */
[----:B------:R0:W-:Y:S04]  /*4710*/  STG.E.U8 desc[UR10][R2.64+0x23], R13 ;  /* 0x0000230d02007986 */ /* 0x0001e8000c10110a */
[----:B------:R2:W-:Y:S01]  /*4720*/  STG.E.U8 desc[UR10][R2.64+0x24], R15 ;  /* 0x0000240f02007986 */ /* 0x0005e2000c10110a */
[----:B---3--:R-:W-:-:S03]  /*4730*/  PRMT R19, R7, 0x7771, RZ ;  /* 0x0000777107137816 */ /* 0x008fc600000000ff */
[----:B------:R3:W-:Y:S01]  /*4740*/  STG.E.U8 desc[UR10][R2.64+0x25], R17 ;  /* 0x0000251102007986 */ /* 0x0007e2000c10110a */
[C---:B-1----:R-:W-:Y:S02]  /*4750*/  PRMT R9, R7.reuse, 0x7772, RZ ;  /* 0x0000777207097816 */ /* 0x042fe400000000ff */
[----:B------:R-:W-:Y:S01]  /*4760*/  PRMT R7, R7, 0x7773, RZ ;  /* 0x0000777307077816 */ /* 0x000fe200000000ff */
[----:B------:R1:W-:Y:S01]  /*4770*/  STG.E.U8 desc[UR10][R2.64+0x1c], R21 ;  /* 0x00001c1502007986 */ /* 0x0003e2000c10110a */
[----:B0-----:R-:W-:-:S03]  /*4780*/  PRMT R13, R5, 0x7770, RZ ;  /* 0x00007770050d7816 */ /* 0x001fc600000000ff */
[----:B------:R0:W-:Y:S01]  /*4790*/  STG.E.U8 desc[UR10][R2.64+0x1d], R23 ;  /* 0x00001d1702007986 */ /* 0x0001e2000c10110a */
[----:B--2---:R-:W-:-:S03]  /*47a0*/  PRMT R15, R5, 0x7771, RZ ;  /* 0x00007771050f7816 */ /* 0x004fc600000000ff */
[----:B------:R2:W-:Y:S01]  /*47b0*/  STG.E.U8 desc[UR10][R2.64+0x1e], R25 ;  /* 0x00001e1902007986 */ /* 0x0005e2000c10110a */
[C---:B---3--:R-:W-:Y:S02]  /*47c0*/  PRMT R17, R5.reuse, 0x7772, RZ ;  /* 0x0000777205117816 */ /* 0x048fe400000000ff */
[----:B------:R-:W-:Y:S01]  /*47d0*/  PRMT R5, R5, 0x7773, RZ ;  /* 0x0000777305057816 */ /* 0x000fe200000000ff */
[----:B------:R3:W-:Y:S01]  /*47e0*/  STG.E.U8 desc[UR10][R2.64+0x22], R11 ;  /* 0x0000220b02007986 */ /* 0x0007e2000c10110a */
[C---:B-1----:R-:W-:Y:S02]  /*47f0*/  PRMT R21, R4.reuse, 0x7770, RZ ;  /* 0x0000777004157816 */ /* 0x042fe400000000ff */
[C---:B0-----:R-:W-:Y:S01]  /*4800*/  PRMT R23, R4.reuse, 0x7771, RZ ;  /* 0x0000777104177816 */ /* 0x041fe200000000ff */
[----:B------:R4:W-:Y:S01]  /*4810*/  STG.E.U8 desc[UR10][R2.64+0x17], R0 ;  /* 0x0000170002007986 */ /* 0x0009e2000c10110a */
[----:B--2---:R-:W-:-:S03]  /*4820*/  PRMT R25, R4, 0x7772, RZ ;  /* 0x0000777204197816 */ /* 0x004fc600000000ff */
[----:B------:R4:W-:Y:S01]  /*4830*/  STG.E.U8 desc[UR10][R2.64+0x1f], R27 ;  /* 0x00001f1b02007986 */ /* 0x0009e2000c10110a */
[----:B---3--:R-:W-:-:S03]  /*4840*/  PRMT R11, R4, 0x7773, RZ ;  /* 0x00007773040b7816 */ /* 0x008fc600000000ff */
[----:B------:R4:W-:Y:S04]  /*4850*/  STG.E.U8 desc[UR10][R2.64+0x20], R29 ;  /* 0x0000201d02007986 */ /* 0x0009e8000c10110a */
        /* <DEDUP_REMOVED lines=10> */
[----:B------:R4:W-:Y:S01]  /*4900*/  STG.E.U8 desc[UR10][R2.64+0x30], R5 ;  /* 0x0000300502007986 */ /* 0x0009e2000c10110a */
[----:B------:R-:W-:Y:S05]  /*4910*/  BRA.U UP0, `(.L_x_21) ;  /* 0xfffffff500b87547 */ /* 0x000fea000b83ffff */
[----:B------:R-:W-:Y:S05]  /*4920*/  EXIT ;  /* 0x000000000000794d */ /* 0x000fea0003800000 */
.L_x_22:
        /* <DEDUP_REMOVED lines=13> */
.L_x_104:


//--------------------- .text._Z12print_bufferPvmb --------------------------
	.section	.text._Z12print_bufferPvmb,"ax",@progbits
	.align	128
        .global         _Z12print_bufferPvmb
        .type           _Z12print_bufferPvmb,@function
        .size           _Z12print_bufferPvmb,(.L_x_105 - _Z12print_bufferPvmb)
        .other          _Z12print_bufferPvmb,@"STO_CUDA_ENTRY STV_DEFAULT"
_Z12print_bufferPvmb:
.text._Z12print_bufferPvmb:
[----:B------:R-:W0:Y:S01]  /*0000*/  LDC R1, c[0x0][0x37c] ;  /* 0x0000df00ff017b82 */ /* 0x000e220000000800 */
[----:B------:R-:W1:Y:S01]  /*0010*/  LDCU.U8 UR4, c[0x0][0x390] ;  /* 0x00007200ff0477ac */ /* 0x000e620008000000 */
[----:B0-----:R-:W-:Y:S01]  /*0020*/  VIADD R1, R1, 0xfffffff8 ;  /* 0xfffffff801017836 */ /* 0x001fe20000000000 */
[----:B------:R-:W-:Y:S01]  /*0030*/  BSSY.RECONVERGENT B7, `(.L_x_23) ;  /* 0x00002ef000077945 */ /* 0x000fe20003800200 */
[----:B------:R-:W0:Y:S01]  /*0040*/  LDCU UR5, c[0x0][0x2f8] ;  /* 0x00005f00ff0577ac */ /* 0x000e220008000800 */
[----:B------:R-:W2:Y:S01]  /*0050*/  LDCU UR6, c[0x0][0x2fc] ;  /* 0x00005f80ff0677ac */ /* 0x000ea20008000800 */
[----:B------:R-:W3:Y:S01]  /*0060*/  LDCU.64 UR36, c[0x0][0x358] ;  /* 0x00006b00ff2477ac */ /* 0x000ee20008000a00 */
[----:B-1----:R-:W-:-:S04]  /*0070*/  UPRMT UR4, UR4, 0x8880, URZ ;  /* 0x0000888004047896 */ /* 0x002fc800080000ff */
[----:B------:R-:W-:Y:S01]  /*0080*/  UISETP.NE.AND UP0, UPT, UR4, URZ, UPT ;  /* 0x000000ff0400728c */ /* 0x000fe2000bf05270 */
[----:B0-----:R-:W-:-:S05]  /*0090*/  IADD3 R16, P0, PT, R1, UR5, RZ ;  /* 0x0000000501107c10 */ /* 0x001fca000ff1e0ff */
[----:B--2---:R-:W-:-:S03]  /*00a0*/  IMAD.X R2, RZ, RZ, UR6, P0 ;  /* 0x00000006ff027e24 */ /* 0x004fc600080e06ff */
[----:B---3--:R-:W-:Y:S05]  /*00b0*/  BRA.U !UP0, `(.L_x_24) ;  /* 0x0000001508d47547 */ /* 0x008fea000b800000 */
[----:B------:R-:W0:Y:S02]  /*00c0*/  LDCU.64 UR6, c[0x0][0x388] ;  /* 0x00007100ff0677ac */ /* 0x000e240008000a00 */
[----:B0-----:R-:W-:-:S04]  /*00d0*/  UISETP.NE.U32.AND UP0, UPT, UR6, URZ, UPT ;  /* 0x000000ff0600728c */ /* 0x001fc8000bf05070 */
[----:B------:R-:W-:-:S09]  /*00e0*/  UISETP.NE.AND.EX UP0, UPT, UR7, URZ, UPT, UP0 ;  /* 0x000000ff0700728c */ /* 0x000fd2000bf05300 */
[----:B------:R-:W-:Y:S05]  /*00f0*/  BRA.U !UP0, `(.L_x_25) ;  /* 0x0000002d08887547 */ /* 0x000fea000b800000 */
[----:B------:R-:W-:Y:S01]  /*0100*/  UISETP.GE.U32.AND UP0, UPT, UR6, 0x10, UPT ;  /* 0x000000100600788c */ /* 0x000fe2000bf06070 */
[----:B------:R-:W-:-:S03]  /*0110*/  CS2R R22, SRZ ;  /* 0x0000000000167805 */ /* 0x000fc6000001ff00 */
[----:B------:R-:W-:-:S09]  /*0120*/  UISETP.GE.U32.AND.EX UP0, UPT, UR7, URZ, UPT, UP0 ;  /* 0x000000ff0700728c */ /* 0x000fd2000bf06100 */
[----:B------:R-:W-:Y:S05]  /*0130*/  BRA.U !UP0, `(.L_x_26) ;  /* 0x0000000908dc7547 */ /* 0x000fea000b800000 */
[----:B------:R-:W0:Y:S01]  /*0140*/  LDCU.64 UR4, c[0x0][0x380] ;  /* 0x00007000ff0477ac */ /* 0x000e220008000a00 */
[----:B------:R-:W-:Y:S01]  /*0150*/  BSSY.RECONVERGENT B6, `(.L_x_26) ;  /* 0x00000b5000067945 */ /* 0x000fe20003800200 */
[----:B------:R-:W1:Y:S01]  /*0160*/  LDCU UR7, c[0x0][0x38c] ;  /* 0x00007180ff0777ac */ /* 0x000e620008000800 */
[----:B------:R-:W-:-:S06]  /*0170*/  ULOP3.LUT UR6, UR6, 0xfffffff0, URZ, 0xc0, !UPT ;  /* 0xfffffff006067892 */ /* 0x000fcc000f8ec0ff */
[----:B------:R-:W-:Y:S01]  /*0180*/  IMAD.U32 R23, RZ, RZ, UR6 ;  /* 0x00000006ff177e24 */ /* 0x000fe2000f8e00ff */
[----:B------:R-:W-:Y:S01]  /*0190*/  MOV R26, UR6 ;  /* 0x00000006001a7c02 */ /* 0x000fe20008000f00 */
[----:B0-----:R-:W-:-:S04]  /*01a0*/  UIADD3 UR4, UP0, UPT, UR4, 0x7, URZ ;  /* 0x0000000704047890 */ /* 0x001fc8000ff1e0ff */
[----:B------:R-:W-:Y:S01]  /*01b0*/  UIADD3.X UR5, UPT, UPT, URZ, UR5, URZ, UP0, !UPT ;  /* 0x00000005ff057290 */ /* 0x000fe200087fe4ff */
[----:B-1----:R-:W-:Y:S02]  /*01c0*/  IMAD.U32 R22, RZ, RZ, UR7 ;  /* 0x00000007ff167e24 */ /* 0x002fe4000f8e00ff */
[----:B------:R-:W-:Y:S02]  /*01d0*/  IMAD.U32 R25, RZ, RZ, UR7 ;  /* 0x00000007ff197e24 */ /* 0x000fe4000f8e00ff */
[----:B------:R-:W-:Y:S02]  /*01e0*/  IMAD.U32 R18, RZ, RZ, UR4 ;  /* 0x00000004ff127e24 */ /* 0x000fe4000f8e00ff */
[----:B------:R-:W-:-:S07]  /*01f0*/  IMAD.U32 R19, RZ, RZ, UR5 ;  /* 0x00000005ff137e24 */ /* 0x000fce000f8e00ff */
.L_x_43:
[----:B------:R-:W2:Y:S01]  /*0200*/  LDG.E.U8 R0, desc[UR36][R18.64+-0x7] ;  /* 0xfffff92412007981 */ /* 0x000ea2000c1e1100 */
[----:B------:R-:W0:Y:S01]  /*0210*/  LDCU UR4, c[0x0][0x2f8] ;  /* 0x00005f00ff0477ac */ /* 0x000e220008000800 */
[----:B------:R-:W-:Y:S01]  /*0220*/  MOV R24, 0x18 ;  /* 0x0000001800187802 */ /* 0x000fe20000000f00 */
[----:B------:R-:W-:Y:S02]  /*0230*/  IMAD.MOV.U32 R6, RZ, RZ, R16 ;  /* 0x000000ffff067224 */ /* 0x000fe400078e0010 */
[----:B------:R-:W-:Y:S01]  /*0240*/  IMAD.MOV.U32 R7, RZ, RZ, R2 ;  /* 0x000000ffff077224 */ /* 0x000fe200078e0002 */
[----:B------:R1:W3:Y:S01]  /*0250*/  LDC.64 R8, c[0x4][R24] ;  /* 0x0100000018087b82 */ /* 0x0002e20000000a00 */
[----:B0-----:R-:W-:Y:S01]  /*0260*/  VIADD R17, R16, -UR4 ;  /* 0x8000000410117c36 */ /* 0x001fe20008000000 */
[----:B------:R-:W0:Y:S02]  /*0270*/  LDCU.64 UR4, c[0x4][URZ] ;  /* 0x01000000ff0477ac */ /* 0x000e240008000a00 */
[----:B0-----:R-:W-:Y:S01]  /*0280*/  MOV R4, UR4 ;  /* 0x0000000400047c02 */ /* 0x001fe20008000f00 */
[----:B------:R-:W-:Y:S01]  /*0290*/  IMAD.U32 R5, RZ, RZ, UR5 ;  /* 0x00000005ff057e24 */ /* 0x000fe2000f8e00ff */
[----:B--23--:R1:W-:Y:S06]  /*02a0*/  STL [R17], R0 ;  /* 0x0000000011007387 */ /* 0x00c3ec0000100800 */
[----:B------:R-:W-:-:S07]  /*02b0*/  LEPC R20, `(.L_x_27) ;  /* 0x000000001014794e */ /* 0x000fce0000000000 */
[----:B-1----:R-:W-:Y:S05]  /*02c0*/  CALL.ABS.NOINC R8 ;  /* 0x0000000008007343 */ /* 0x002fea0003c00000 */
.L_x_27:
[----:B------:R-:W2:Y:S01]  /*02d0*/  LDG.E.U8 R0, desc[UR36][R18.64+-0x6] ;  /* 0xfffffa2412007981 */ /* 0x000ea2000c1e1100 */
[----:B------:R0:W1:Y:S01]  /*02e0*/  LDC.64 R8, c[0x4][R24] ;  /* 0x0100000018087b82 */ /* 0x0000620000000a00 */
[----:B------:R-:W3:Y:S01]  /*02f0*/  LDCU.64 UR4, c[0x4][URZ] ;  /* 0x01000000ff0477ac */ /* 0x000ee20008000a00 */
[----:B------:R-:W-:Y:S02]  /*0300*/  IMAD.MOV.U32 R6, RZ, RZ, R16 ;  /* 0x000000ffff067224 */ /* 0x000fe400078e0010 */
[----:B------:R-:W-:Y:S02]  /*0310*/  IMAD.MOV.U32 R7, RZ, RZ, R2 ;  /* 0x000000ffff077224 */ /* 0x000fe400078e0002 */
[----:B---3--:R-:W-:Y:S01]  /*0320*/  IMAD.U32 R4, RZ, RZ, UR4 ;  /* 0x00000004ff047e24 */ /* 0x008fe2000f8e00ff */
[----:B------:R-:W-:Y:S01]  /*0330*/  MOV R5, UR5 ;  /* 0x0000000500057c02 */ /* 0x000fe20008000f00 */
[----:B-12---:R0:W-:Y:S06]  /*0340*/  STL [R17], R0 ;  /* 0x0000000011007387 */ /* 0x0061ec0000100800 */
[----:B------:R-:W-:-:S07]  /*0350*/  LEPC R20, `(.L_x_28) ;  /* 0x000000001014794e */ /* 0x000fce0000000000 */
[----:B0-----:R-:W-:Y:S05]  /*0360*/  CALL.ABS.NOINC R8 ;  /* 0x0000000008007343 */ /* 0x001fea0003c00000 */
.L_x_28:
[----:B------:R-:W2:Y:S01]  /*0370*/  LDG.E.U8 R0, desc[UR36][R18.64+-0x5] ;  /* 0xfffffb2412007981 */ /* 0x000ea2000c1e1100 */
[----:B------:R0:W1:Y:S01]  /*0380*/  LDC.64 R8, c[0x4][R24] ;  /* 0x0100000018087b82 */ /* 0x0000620000000a00 */
[----:B------:R-:W3:Y:S01]  /*0390*/  LDCU.64 UR4, c[0x4][URZ] ;  /* 0x01000000ff0477ac */ /* 0x000ee20008000a00 */
[----:B------:R-:W-:Y:S01]  /*03a0*/  MOV R6, R16 ;  /* 0x0000001000067202 */ /* 0x000fe20000000f00 */
[----:B------:R-:W-:Y:S02]  /*03b0*/  IMAD.MOV.U32 R7, RZ, RZ, R2 ;  /* 0x000000ffff077224 */ /* 0x000fe400078e0002 */
[----:B---3--:R-:W-:Y:S02]  /*03c0*/  IMAD.U32 R4, RZ, RZ, UR4 ;  /* 0x00000004ff047e24 */ /* 0x008fe4000f8e00ff */
[----:B------:R-:W-:Y:S01]  /*03d0*/  IMAD.U32 R5, RZ, RZ, UR5 ;  /* 0x00000005ff057e24 */ /* 0x000fe2000f8e00ff */
[----:B-12---:R0:W-:Y:S06]  /*03e0*/  STL [R17], R0 ;  /* 0x0000000011007387 */ /* 0x0061ec0000100800 */
[----:B------:R-:W-:-:S07]  /*03f0*/  LEPC R20, `(.L_x_29) ;  /* 0x000000001014794e */ /* 0x000fce0000000000 */
[----:B0-----:R-:W-:Y:S05]  /*0400*/  CALL.ABS.NOINC R8 ;  /* 0x0000000008007343 */ /* 0x001fea0003c00000 */
.L_x_29:
[----:B------:R-:W2:Y:S01]  /*0410*/  LDG.E.U8 R0, desc[UR36][R18.64+-0x4] ;  /* 0xfffffc2412007981 */ /* 0x000ea2000c1e1100 */
[----:B------:R0:W1:Y:S01]  /*0420*/  LDC.64 R8, c[0x4][R24] ;  /* 0x0100000018087b82 */ /* 0x0000620000000a00 */
[----:B------:R-:W3:Y:S01]  /*0430*/  LDCU.64 UR4, c[0x4][URZ] ;  /* 0x01000000ff0477ac */ /* 0x000ee20008000a00 */
[----:B------:R-:W-:Y:S01]  /*0440*/  IMAD.MOV.U32 R6, RZ, RZ, R16 ;  /* 0x000000ffff067224 */ /* 0x000fe200078e0010 */
[----:B------:R-:W-:Y:S01]  /*0450*/  MOV R7, R2 ;  /* 0x0000000200077202 */ /* 0x000fe20000000f00 */
[----:B---3--:R-:W-:Y:S02]  /*0460*/  IMAD.U32 R4, RZ, RZ, UR4 ;  /* 0x00000004ff047e24 */ /* 0x008fe4000f8e00ff */
[----:B------:R-:W-:Y:S01]  /*0470*/  IMAD.U32 R5, RZ, RZ, UR5 ;  /* 0x00000005ff057e24 */ /* 0x000fe2000f8e00ff */
[----:B-12---:R0:W-:Y:S06]  /*0480*/  STL [R17], R0 ;  /* 0x0000000011007387 */ /* 0x0061ec0000100800 */
[----:B------:R-:W-:-:S07]  /*0490*/  LEPC R20, `(.L_x_30) ;  /* 0x000000001014794e */ /* 0x000fce0000000000 */
[----:B0-----:R-:W-:Y:S05]  /*04a0*/  CALL.ABS.NOINC R8 ;  /* 0x0000000008007343 */ /* 0x001fea0003c00000 */
.L_x_30:
[----:B------:R-:W2:Y:S01]  /*04b0*/  LDG.E.U8 R0, desc[UR36][R18.64+-0x3] ;  /* 0xfffffd2412007981 */ /* 0x000ea2000c1e1100 */
[----:B------:R0:W1:Y:S01]  /*04c0*/  LDC.64 R8, c[0x4][R24] ;  /* 0x0100000018087b82 */ /* 0x0000620000000a00 */
[----:B------:R-:W3:Y:S01]  /*04d0*/  LDCU.64 UR4, c[0x4][URZ] ;  /* 0x01000000ff0477ac */ /* 0x000ee20008000a00 */
[----:B------:R-:W-:Y:S02]  /*04e0*/  IMAD.MOV.U32 R6, RZ, RZ, R16 ;  /* 0x000000ffff067224 */ /* 0x000fe400078e0010 */
[----:B------:R-:W-:Y:S02]  /*04f0*/  IMAD.MOV.U32 R7, RZ, RZ, R2 ;  /* 0x000000ffff077224 */ /* 0x000fe400078e0002 */
[----:B---3--:R-:W-:Y:S02]  /*0500*/  IMAD.U32 R4, RZ, RZ, UR4 ;  /* 0x00000004ff047e24 */ /* 0x008fe4000f8e00ff */
[----:B------:R-:W-:Y:S01]  /*0510*/  IMAD.U32 R5, RZ, RZ, UR5 ;  /* 0x00000005ff057e24 */ /* 0x000fe2000f8e00ff */
[----:B-12---:R0:W-:Y:S06]  /*0520*/  STL [R17], R0 ;  /* 0x0000000011007387 */ /* 0x0061ec0000100800 */
[----:B------:R-:W-:-:S07]  /*0530*/  LEPC R20, `(.L_x_31) ;  /* 0x000000001014794e */ /* 0x000fce0000000000 */
[----:B0-----:R-:W-:Y:S05]  /*0540*/  CALL.ABS.NOINC R8 ;  /* 0x0000000008007343 */ /* 0x001fea0003c00000 */
.L_x_31:
[----:B------:R-:W2:Y:S01]  /*0550*/  LDG.E.U8 R0, desc[UR36][R18.64+-0x2] ;  /* 0xfffffe2412007981 */ /* 0x000ea2000c1e1100 */
[----:B------:R0:W1:Y:S01]  /*0560*/  LDC.64 R8, c[0x4][R24] ;  /* 0x0100000018087b82 */ /* 0x0000620000000a00 */
[----:B------:R-:W3:Y:S01]  /*0570*/  LDCU.64 UR4, c[0x4][URZ] ;  /* 0x01000000ff0477ac */ /* 0x000ee20008000a00 */
[----:B------:R-:W-:Y:S02]  /*0580*/  IMAD.MOV.U32 R6, RZ, RZ, R16 ;  /* 0x000000ffff067224 */ /* 0x000fe400078e0010 */
[----:B------:R-:W-:Y:S01]  /*0590*/  IMAD.MOV.U32 R7, RZ, RZ, R2 ;  /* 0x000000ffff077224 */ /* 0x000fe200078e0002 */
[----:B---3--:R-:W-:Y:S01]  /*05a0*/  MOV R4, UR4 ;  /* 0x0000000400047c02 */ /* 0x008fe20008000f00 */
[----:B------:R-:W-:Y:S01]  /*05b0*/  IMAD.U32 R5, RZ, RZ, UR5 ;  /* 0x00000005ff057e24 */ /* 0x000fe2000f8e00ff */
[----:B-12---:R0:W-:Y:S06]  /*05c0*/  STL [R17], R0 ;  /* 0x0000000011007387 */ /* 0x0061ec0000100800 */
[----:B------:R-:W-:-:S07]  /*05d0*/  LEPC R20, `(.L_x_32) ;  /* 0x000000001014794e */ /* 0x000fce0000000000 */
[----:B0-----:R-:W-:Y:S05]  /*05e0*/  CALL.ABS.NOINC R8 ;  /* 0x0000000008007343 */ /* 0x001fea0003c00000 */
.L_x_32:
        /* <DEDUP_REMOVED lines=10> */
.L_x_33:
        /* <DEDUP_REMOVED lines=10> */
.L_x_34:
        /* <DEDUP_REMOVED lines=10> */
.L_x_35:
        /* <DEDUP_REMOVED lines=10> */
.L_x_36:
        /* <DEDUP_REMOVED lines=10> */
.L_x_37:
        /* <DEDUP_REMOVED lines=10> */
.L_x_38:
        /* <DEDUP_REMOVED lines=10> */
.L_x_39:
        /* <DEDUP_REMOVED lines=10> */
.L_x_40:
        /* <DEDUP_REMOVED lines=10> */
.L_x_41:
        /* <DEDUP_REMOVED lines=10> */
.L_x_42:
[----:B------:R-:W-:Y:S02]  /*0c30*/  IADD3 R26, P0, PT, R26, -0x10, RZ ;  /* 0xfffffff01a1a7810 */ /* 0x000fe40007f1e0ff */
[----:B------:R-:W-:Y:S02]  /*0c40*/  IADD3 R18, P1, PT, R18, 0x10, RZ ;  /* 0x0000001012127810 */ /* 0x000fe40007f3e0ff */
[----:B------:R-:W-:Y:S02]  /*0c50*/  IADD3.X R25, PT, PT, R25, -0x1, RZ, P0, !PT ;  /* 0xffffffff19197810 */ /* 0x000fe400007fe4ff */
[----:B------:R-:W-:Y:S01]  /*0c60*/  ISETP.NE.U32.AND P0, PT, R26, RZ, PT ;  /* 0x000000ff1a00720c */ /* 0x000fe20003f05070 */
[----:B------:R-:W-:-:S03]  /*0c70*/  IMAD.X R19, RZ, RZ, R19, P1 ;  /* 0x000000ffff137224 */ /* 0x000fc600008e0613 */
[----:B------:R-:W-:-:S13]  /*0c80*/  ISETP.NE.AND.EX P0, PT, R25, RZ, PT, P0 ;  /* 0x000000ff1900720c */ /* 0x000fda0003f05300 */
[----:B------:R-:W-:Y:S05]  /*0c90*/  @P0 BRA `(.L_x_43) ;  /* 0xfffffff400580947 */ /* 0x000fea000383ffff */
[----:B------:R-:W-:Y:S05]  /*0ca0*/  BSYNC.RECONVERGENT B6 ;  /* 0x0000000000067941 */ /* 0x000fea0003800200 */
.L_x_26:
[----:B------:R-:W0:Y:S01]  /*0cb0*/  LDC R24, c[0x0][0x388] ;  /* 0x0000e200ff187b82 */ /* 0x000e220000000800 */
[----:B------:R-:W-:Y:S01]  /*0cc0*/  BSSY.RECONVERGENT B6, `(.L_x_44) ;  /* 0x00000b3000067945 */ /* 0x000fe20003800200 */
[----:B0-----:R-:W-:-:S04]  /*0cd0*/  LOP3.LUT R0, R24, 0xf, RZ, 0xc0, !PT ;  /* 0x0000000f18007812 */ /* 0x001fc800078ec0ff */
[----:B------:R-:W-:-:S04]  /*0ce0*/  ISETP.NE.U32.AND P0, PT, R0, RZ, PT ;  /* 0x000000ff0000720c */ /* 0x000fc80003f05070 */
[----:B------:R-:W-:-:S13]  /*0cf0*/  ISETP.NE.AND.EX P0, PT, RZ, RZ, PT, P0 ;  /* 0x000000ffff00720c */ /* 0x000fda0003f05300 */
[----:B------:R-:W-:Y:S05]  /*0d00*/  @!P0 BRA `(.L_x_45) ;  /* 0x0000000800b88947 */ /* 0x000fea0003800000 */
[----:B------:R-:W-:Y:S02]  /*0d10*/  ISETP.GE.U32.AND P0, PT, R0, 0x8, PT ;  /* 0x000000080000780c */ /* 0x000fe40003f06070 */
[----:B------:R-:W-:Y:S02]  /*0d20*/  LOP3.LUT R24, R24, 0x7, RZ, 0xc0, !PT ;  /* 0x0000000718187812 */ /* 0x000fe400078ec0ff */
[----:B------:R-:W-:-:S13]  /*0d30*/  ISETP.GE.U32.AND.EX P0, PT, RZ, RZ, PT, P0 ;  /* 0x000000ffff00720c */ /* 0x000fda0003f06100 */
[----:B------:R-:W-:Y:S05]  /*0d40*/  @!P0 BRA `(.L_x_46) ;  /* 0x0000000400588947 */ /* 0x000fea0003800000 */
[----:B------:R-:W0:Y:S02]  /*0d50*/  LDCU.64 UR4, c[0x0][0x380] ;  /* 0x00007000ff0477ac */ /* 0x000e240008000a00 */
[----:B0-----:R-:W-:-:S04]  /*0d60*/  IADD3 R18, P0, PT, R23, UR4, RZ ;  /* 0x0000000417127c10 */ /* 0x001fc8000ff1e0ff */
[----:B------:R-:W-:Y:S01]  /*0d70*/  IADD3.X R19, PT, PT, R22, UR5, RZ, P0, !PT ;  /* 0x0000000516137c10 */ /* 0x000fe200087fe4ff */
[----:B------:R-:W0:Y:S04]  /*0d80*/  LDCU.64 UR4, c[0x4][URZ] ;  /* 0x01000000ff0477ac */ /* 0x000e280008000a00 */
[----:B------:R-:W2:Y:S01]  /*0d90*/  LDG.E.U8 R0, desc[UR36][R18.64] ;  /* 0x0000002412007981 */ /* 0x000ea2000c1e1100 */
[----:B------:R-:W-:Y:S01]  /*0da0*/  MOV R17, 0x18 ;  /* 0x0000001800117802 */ /* 0x000fe20000000f00 */
[----:B------:R-:W-:Y:S02]  /*0db0*/  IMAD.MOV.U32 R6, RZ, RZ, R16 ;  /* 0x000000ffff067224 */ /* 0x000fe400078e0010 */
[----:B------:R-:W-:Y:S01]  /*0dc0*/  IMAD.MOV.U32 R7, RZ, RZ, R2 ;  /* 0x000000ffff077224 */ /* 0x000fe200078e0002 */
[----:B------:R1:W3:Y:S01]  /*0dd0*/  LDC.64 R8, c[0x4][R17] ;  /* 0x0100000011087b82 */ /* 0x0002e20000000a00 */
[----:B0-----:R-:W-:Y:S01]  /*0de0*/  MOV R4, UR4 ;  /* 0x0000000400047c02 */ /* 0x001fe20008000f00 */
[----:B------:R-:W-:Y:S01]  /*0df0*/  IMAD.U32 R5, RZ, RZ, UR5 ;  /* 0x00000005ff057e24 */ /* 0x000fe2000f8e00ff */
[----:B--23--:R1:W-:Y:S06]  /*0e00*/  STL [R1], R0 ;  /* 0x0000000001007387 */ /* 0x00c3ec0000100800 */
[----:B------:R-:W-:-:S07]  /*0e10*/  LEPC R20, `(.L_x_47) ;  /* 0x000000001014794e */ /* 0x000fce0000000000 */
[----:B-1----:R-:W-:Y:S05]  /*0e20*/  CALL.ABS.NOINC R8 ;  /* 0x0000000008007343 */ /* 0x002fea0003c00000 */
.L_x_47:
        /* <DEDUP_REMOVED lines=10> */
.L_x_48:
        /* <DEDUP_REMOVED lines=10> */
.L_x_49:
        /* <DEDUP_REMOVED lines=10> */
.L_x_50:
        /* <DEDUP_REMOVED lines=10> */
.L_x_51:
        /* <DEDUP_REMOVED lines=10> */
.L_x_52:
        /* <DEDUP_REMOVED lines=10> */
.L_x_53:
        /* <DEDUP_REMOVED lines=10> */
.L_x_54:
[----:B------:R-:W-:-:S05]  /*1290*/  IADD3 R23, P0, PT, R23, 0x8, RZ ;  /* 0x0000000817177810 */ /* 0x000fca0007f1e0ff */
[----:B------:R-:W-:-:S08]  /*12a0*/  IMAD.X R22, RZ, RZ, R22, P0 ;  /* 0x000000ffff167224 */ /* 0x000fd000000e0616 */
.L_x_46:
[----:B------:R-:W-:-:S04]  /*12b0*/  ISETP.NE.U32.AND P0, PT, R24, RZ, PT ;  /* 0x000000ff1800720c */ /* 0x000fc80003f05070 */
[----:B------:R-:W-:-:S13]  /*12c0*/  ISETP.NE.AND.EX P0, PT, RZ, RZ, PT, P0 ;  /* 0x000000ffff00720c */ /* 0x000fda0003f05300 */
[----:B------:R-:W-:Y:S05]  /*12d0*/  @!P0 BRA `(.L_x_45) ;  /* 0x0000000400448947 */ /* 0x000fea0003800000 */
[----:B------:R-:W0:Y:S01]  /*12e0*/  LDCU UR4, c[0x0][0x388] ;  /* 0x00007100ff0477ac */ /* 0x000e220008000800 */
[----:B------:R-:W-:Y:S01]  /*12f0*/  ISETP.GE.U32.AND P0, PT, R24, 0x4, PT ;  /* 0x000000041800780c */ /* 0x000fe20003f06070 */
[----:B------:R-:W-:-:S03]  /*1300*/  IMAD.MOV.U32 R25, RZ, RZ, RZ ;  /* 0x000000ffff197224 */ /* 0x000fc600078e00ff */
[----:B------:R-:W-:Y:S01]  /*1310*/  ISETP.GE.U32.AND.EX P0, PT, RZ, RZ, PT, P0 ;  /* 0x000000ffff00720c */ /* 0x000fe20003f06100 */
[----:B0-----:R-:W-:-:S06]  /*1320*/  ULOP3.LUT UR4, UR4, 0x3, URZ, 0xc0, !UPT ;  /* 0x0000000304047892 */ /* 0x001fcc000f8ec0ff */
[----:B------:R-:W-:-:S06]  /*1330*/  IMAD.U32 R24, RZ, RZ, UR4 ;  /* 0x00000004ff187e24 */ /* 0x000fcc000f8e00ff */
        /* <DEDUP_REMOVED lines=15> */
.L_x_56:
        /* <DEDUP_REMOVED lines=10> */
.L_x_57:
        /* <DEDUP_REMOVED lines=10> */
.L_x_58:
        /* <DEDUP_REMOVED lines=10> */
.L_x_59:
[----:B------:R-:W-:-:S05]  /*1610*/  IADD3 R23, P0, PT, R23, 0x4, RZ ;  /* 0x0000000417177810 */ /* 0x000fca0007f1e0ff */
[----:B------:R-:W-:-:S08]  /*1620*/  IMAD.X R22, RZ, RZ, R22, P0 ;  /* 0x000000ffff167224 */ /* 0x000fd000000e0616 */
.L_x_55:
[----:B------:R-:W-:-:S04]  /*1630*/  ISETP.NE.U32.AND P0, PT, R24, RZ, PT ;  /* 0x000000ff1800720c */ /* 0x000fc80003f05070 */
[----:B------:R-:W-:-:S13]  /*1640*/  ISETP.NE.AND.EX P0, PT, R25, RZ, PT, P0 ;  /* 0x000000ff1900720c */ /* 0x000fda0003f05300 */
[----:B------:R-:W-:Y:S05]  /*1650*/  @!P0 BRA `(.L_x_45) ;  /* 0x0000000000648947 */ /* 0x000fea0003800000 */
[----:B------:R-:W0:Y:S02]  /*1660*/  LDCU.64 UR4, c[0x0][0x380] ;  /* 0x00007000ff0477ac */ /* 0x000e240008000a00 */
[----:B0-----:R-:W-:-:S04]  /*1670*/  IADD3 R23, P0, PT, R23, UR4, RZ ;  /* 0x0000000417177c10 */ /* 0x001fc8000ff1e0ff */
[----:B------:R-:W-:-:S09]  /*1680*/  IADD3.X R22, PT, PT, R22, UR5, RZ, P0, !PT ;  /* 0x0000000516167c10 */ /* 0x000fd200087fe4ff */
.L_x_61:
[----:B------:R-:W-:Y:S02]  /*1690*/  IMAD.MOV.U32 R6, RZ, RZ, R23 ;  /* 0x000000ffff067224 */ /* 0x000fe400078e0017 */
[----:B------:R-:W-:Y:S01]  /*16a0*/  IMAD.MOV.U32 R7, RZ, RZ, R22 ;  /* 0x000000ffff077224 */ /* 0x000fe200078e0016 */
[----:B------:R-:W-:Y:S01]  /*16b0*/  MOV R8, 0x18 ;  /* 0x0000001800087802 */ /* 0x000fe20000000f00 */
[----:B------:R-:W0:Y:S03]  /*16c0*/  LDCU.64 UR4, c[0x4][URZ] ;  /* 0x01000000ff0477ac */ /* 0x000e260008000a00 */
[----:B------:R1:W2:Y:S01]  /*16d0*/  LDG.E.U8 R0, desc[UR36][R6.64] ;  /* 0x0000002406007981 */ /* 0x0002a2000c1e1100 */
[----:B------:R-:W-:Y:S01]  /*16e0*/  IADD3 R24, P0, PT, R24, -0x1, RZ ;  /* 0xffffffff18187810 */ /* 0x000fe20007f1e0ff */
[----:B------:R-:W3:Y:S03]  /*16f0*/  LDC.64 R8, c[0x4][R8] ;  /* 0x0100000008087b82 */ /* 0x000ee60000000a00 */
[----:B------:R-:W-:-:S02]  /*1700*/  IADD3.X R25, PT, PT, R25, -0x1, RZ, P0, !PT ;  /* 0xffffffff19197810 */ /* 0x000fc400007fe4ff */
[----:B------:R-:W-:Y:S01]  /*1710*/  ISETP.NE.U32.AND P0, PT, R24, RZ, PT ;  /* 0x000000ff1800720c */ /* 0x000fe20003f05070 */
[----:B-1----:R-:W-:-:S03]  /*1720*/  IMAD.MOV.U32 R6, RZ, RZ, R16 ;  /* 0x000000ffff067224 */ /* 0x002fc600078e0010 */
[----:B------:R-:W-:Y:S01]  /*1730*/  ISETP.NE.AND.EX P0, PT, R25, RZ, PT, P0 ;  /* 0x000000ff1900720c */ /* 0x000fe20003f05300 */
[----:B------:R-:W-:Y:S01]  /*1740*/  IMAD.MOV.U32 R7, RZ, RZ, R2 ;  /* 0x000000ffff077224 */ /* 0x000fe200078e0002 */
[----:B0-----:R-:W-:Y:S01]  /*1750*/  MOV R4, UR4 ;  /* 0x0000000400047c02 */ /* 0x001fe20008000f00 */
[----:B------:R-:W-:Y:S01]  /*1760*/  IMAD.U32 R5, RZ, RZ, UR5 ;  /* 0x00000005ff057e24 */ /* 0x000fe2000f8e00ff */
[----:B------:R-:W-:Y:S01]  /*1770*/  P2R R17, PR, RZ, 0x1 ;  /* 0x00000001ff117803 */ /* 0x000fe20000000000 */
[----:B--23--:R0:W-:Y:S08]  /*1780*/  STL [R1], R0 ;  /* 0x0000000001007387 */ /* 0x00c1f00000100800 */
[----:B------:R-:W-:-:S07]  /*1790*/  LEPC R20, `(.L_x_60) ;  /* 0x000000001014794e */ /* 0x000fce0000000000 */
[----:B0-----:R-:W-:Y:S05]  /*17a0*/  CALL.ABS.NOINC R8 ;  /* 0x0000000008007343 */ /* 0x001fea0003c00000 */
.L_x_60:
[----:B------:R-:W-:Y:S02]  /*17b0*/  ISETP.NE.AND P6, PT, R17, RZ, PT ;  /* 0x000000ff1100720c */ /* 0x000fe40003fc5270 */
[----:B------:R-:W-:-:S04]  /*17c0*/  IADD3 R23, P0, PT, R23, 0x1, RZ ;  /* 0x0000000117177810 */ /* 0x000fc80007f1e0ff */
[----:B------:R-:W-:-:S07]  /*17d0*/  IADD3.X R22, PT, PT, RZ, R22, RZ, P0, !PT ;  /* 0x00000016ff167210 */ /* 0x000fce00007fe4ff */
[----:B------:R-:W-:Y:S05]  /*17e0*/  @P6 BRA `(.L_x_61) ;  /* 0xfffffffc00a86947 */ /* 0x000fea000383ffff */
.L_x_45:
[----:B------:R-:W-:Y:S05]  /*17f0*/  BSYNC.RECONVERGENT B6 ;  /* 0x0000000000067941 */ /* 0x000fea0003800200 */
.L_x_44:
[----:B------:R-:W-:Y:S05]  /*1800*/  BRA `(.L_x_25) ;  /* 0x0000001400c47947 */ /* 0x000fea0003800000 */
.L_x_24:
[----:B------:R-:W0:Y:S02]  /*1810*/  LDC.64 R4, c[0x0][0x388] ;  /* 0x0000e200ff047b82 */ /* 0x000e240000000a00 */
[----:B0-----:R-:W-:-:S04]  /*1820*/  ISETP.GE.U32.AND P0, PT, R4, 0x8, PT ;  /* 0x000000080400780c */ /* 0x001fc80003f06070 */
[----:B------:R-:W-:-:S13]  /*1830*/  ISETP.GE.U32.AND.EX P0, PT, R5, RZ, PT, P0 ;  /* 0x000000ff0500720c */ /* 0x000fda0003f06100 */
[----:B------:R-:W-:Y:S05]  /*1840*/  @!P0 BRA `(.L_x_25) ;  /* 0x0000001400b48947 */ /* 0x000fea0003800000 */
[--C-:B------:R-:W-:Y:S01]  /*1850*/  SHF.R.U64 R25, R4, 0x3, R5.reuse ;  /* 0x0000000304197819 */ /* 0x100fe20000001205 */
[----:B------:R-:W-:Y:S01]  /*1860*/  IMAD.MOV.U32 R24, RZ, RZ, RZ ;  /* 0x000000ffff187224 */ /* 0x000fe200078e00ff */
[----:B------:R-:W-:Y:S01]  /*1870*/  SHF.R.U32.HI R0, RZ, 0x3, R5 ;  /* 0x00000003ff007819 */ /* 0x000fe20000011605 */
[----:B------:R-:W-:Y:S01]  /*1880*/  IMAD.MOV.U32 R23, RZ, RZ, RZ ;  /* 0x000000ffff177224 */ /* 0x000fe200078e00ff */
[----:B------:R-:W-:-:S04]  /*1890*/  IADD3 R3, P1, PT, R25, -0x1, RZ ;  /* 0xffffffff19037810 */ /* 0x000fc80007f3e0ff */
[----:B------:R-:W-:Y:S02]  /*18a0*/  ISETP.GE.U32.AND P0, PT, R3, 0xf, PT ;  /* 0x0000000f0300780c */ /* 0x000fe40003f06070 */
[----:B------:R-:W-:-:S04]  /*18b0*/  IADD3.X R3, PT, PT, R0, -0x1, RZ, P1, !PT ;  /* 0xffffffff00037810 */ /* 0x000fc80000ffe4ff */
[----:B------:R-:W-:-:S13]  /*18c0*/  ISETP.GE.U32.AND.EX P0, PT, R3, RZ, PT, P0 ;  /* 0x000000ff0300720c */ /* 0x000fda0003f06100 */
[----:B------:R-:W-:Y:S05]  /*18d0*/  @!P0 BRA `(.L_x_62) ;  /* 0x0000000800e08947 */ /* 0x000fea0003800000 */
[----:B------:R-:W0:Y:S01]  /*18e0*/  LDCU.64 UR4, c[0x0][0x380] ;  /* 0x00007000ff0477ac */ /* 0x000e220008000a00 */
[----:B------:R-:W-:Y:S01]  /*18f0*/  LOP3.LUT R24, R25, 0xfffffff0, RZ, 0xc0, !PT ;  /* 0xfffffff019187812 */ /* 0x000fe200078ec0ff */
[----:B------:R-:W-:Y:S01]  /*1900*/  BSSY.RECONVERGENT B6, `(.L_x_62) ;  /* 0x00000b5000067945 */ /* 0x000fe20003800200 */
[----:B------:R-:W-:-:S03]  /*1910*/  LOP3.LUT R23, R0, 0x1fffffff, RZ, 0xc0, !PT ;  /* 0x1fffffff00177812 */ /* 0x000fc600078ec0ff */
[----:B------:R-:W-:Y:S01]  /*1920*/  IMAD.MOV.U32 R22, RZ, RZ, R24 ;  /* 0x000000ffff167224 */ /* 0x000fe200078e0018 */
[----:B------:R-:W-:Y:S01]  /*1930*/  MOV R19, R23 ;  /* 0x0000001700137202 */ /* 0x000fe20000000f00 */
[----:B0-----:R-:W-:-:S04]  /*1940*/  UIADD3 UR4, UP0, UPT, UR4, 0x40, URZ ;  /* 0x0000004004047890 */ /* 0x001fc8000ff1e0ff */
[----:B------:R-:W-:Y:S02]  /*1950*/  UIADD3.X UR5, UPT, UPT, URZ, UR5, URZ, UP0, !UPT ;  /* 0x00000005ff057290 */ /* 0x000fe400087fe4ff */
[----:B------:R-:W-:-:S04]  /*1960*/  IMAD.U32 R28, RZ, RZ, UR4 ;  /* 0x00000004ff1c7e24 */ /* 0x000fc8000f8e00ff */
[----:B------:R-:W-:-:S07]  /*1970*/  IMAD.U32 R29, RZ, RZ, UR5 ;  /* 0x00000005ff1d7e24 */ /* 0x000fce000f8e00ff */
.L_x_79:
[----:B------:R-:W2:Y:S01]  /*1980*/  LDG.E.64 R10, desc[UR36][R28.64+-0x40] ;  /* 0xffffc0241c0a7981 */ /* 0x000ea2000c1e1b00 */
[----:B------:R-:W0:Y:S01]  /*1990*/  LDCU UR4, c[0x0][0x2f8] ;  /* 0x00005f00ff0477ac */ /* 0x000e220008000800 */
[----:B------:R-:W-:Y:S01]  /*19a0*/  MOV R8, 0x18 ;  /* 0x0000001800087802 */ /* 0x000fe20000000f00 */
[----:B------:R-:W-:Y:S01]  /*19b0*/  IMAD.MOV.U32 R6, RZ, RZ, R16 ;  /* 0x000000ffff067224 */ /* 0x000fe200078e0010 */
[----:B------:R-:W-:Y:S01]  /*19c0*/  IADD3 R22, P0, PT, R22, -0x10, RZ ;  /* 0xfffffff016167810 */ /* 0x000fe20007f1e0ff */
[----:B------:R-:W-:-:S03]  /*19d0*/  IMAD.MOV.U32 R7, RZ, RZ, R2 ;  /* 0x000000ffff077224 */ /* 0x000fc600078e0002 */
[----:B------:R-:W1:Y:S01]  /*19e0*/  LDC.64 R8, c[0x4][R8] ;  /* 0x0100000008087b82 */ /* 0x000e620000000a00 */
[----:B------:R-:W-:Y:S02]  /*19f0*/  IADD3.X R19, PT, PT, R19, -0x1, RZ, P0, !PT ;  /* 0xffffffff13137810 */ /* 0x000fe400007fe4ff */
[----:B------:R-:W-:-:S04]  /*1a00*/  ISETP.NE.U32.AND P0, PT, R22, RZ, PT ;  /* 0x000000ff1600720c */ /* 0x000fc80003f05070 */
[----:B------:R-:W-:Y:S01]  /*1a10*/  ISETP.NE.AND.EX P0, PT, R19, RZ, PT, P0 ;  /* 0x000000ff1300720c */ /* 0x000fe20003f05300 */
[----:B0-----:R-:W-:Y:S01]  /*1a20*/  VIADD R17, R16, -UR4 ;  /* 0x8000000410117c36 */ /* 0x001fe20008000000 */
[----:B------:R-:W0:Y:S02]  /*1a30*/  LDCU.64 UR4, c[0x4][0x8] ;  /* 0x01000100ff0477ac */ /* 0x000e240008000a00 */
[----:B------:R-:W-:Y:S02]  /*1a40*/  P2R R26, PR, RZ, 0x1 ;  /* 0x00000001ff1a7803 */ /* 0x000fe40000000000 */
[----:B0-----:R-:W-:Y:S01]  /*1a50*/  MOV R4, UR4 ;  /* 0x0000000400047c02 */ /* 0x001fe20008000f00 */
[----:B------:R-:W-:Y:S01]  /*1a60*/  IMAD.U32 R5, RZ, RZ, UR5 ;  /* 0x00000005ff057e24 */ /* 0x000fe2000f8e00ff */
[----:B-12---:R0:W-:Y:S06]  /*1a70*/  STL.64 [R17], R10 ;  /* 0x0000000a11007387 */ /* 0x0061ec0000100a00 */
[----:B------:R-:W-:-:S07]  /*1a80*/  LEPC R20, `(.L_x_63) ;  /* 0x000000001014794e */ /* 0x000fce0000000000 */
[----:B0-----:R-:W-:Y:S05]  /*1a90*/  CALL.ABS.NOINC R8 ;  /* 0x0000000008007343 */ /* 0x001fea0003c00000 */
.L_x_63:
[----:B------:R-:W2:Y:S01]  /*1aa0*/  LDG.E.64 R10, desc[UR36][R28.64+-0x38] ;  /* 0xffffc8241c0a7981 */ /* 0x000ea2000c1e1b00 */
[----:B------:R-:W-:Y:S01]  /*1ab0*/  MOV R18, 0x18 ;  /* 0x0000001800127802 */ /* 0x000fe20000000f00 */
[----:B------:R-:W0:Y:S01]  /*1ac0*/  LDCU.64 UR4, c[0x4][0x8] ;  /* 0x01000100ff0477ac */ /* 0x000e220008000a00 */
[----:B------:R-:W-:Y:S02]  /*1ad0*/  IMAD.MOV.U32 R6, RZ, RZ, R16 ;  /* 0x000000ffff067224 */ /* 0x000fe400078e0010 */
[----:B------:R1:W3:Y:S01]  /*1ae0*/  LDC.64 R8, c[0x4][R18] ;  /* 0x0100000012087b82 */ /* 0x0002e20000000a00 */
[----:B------:R-:W-:Y:S01]  /*1af0*/  IMAD.MOV.U32 R7, RZ, RZ, R2 ;  /* 0x000000ffff077224 */ /* 0x000fe200078e0002 */
[----:B0-----:R-:W-:Y:S01]  /*1b00*/  MOV R4, UR4 ;  /* 0x0000000400047c02 */ /* 0x001fe20008000f00 */
[----:B------:R-:W-:Y:S01]  /*1b10*/  IMAD.U32 R5, RZ, RZ, UR5 ;  /* 0x00000005ff057e24 */ /* 0x000fe2000f8e00ff */
[----:B--23--:R1:W-:Y:S06]  /*1b20*/  STL.64 [R17], R10 ;  /* 0x0000000a11007387 */ /* 0x00c3ec0000100a00 */
[----:B------:R-:W-:-:S07]  /*1b30*/  LEPC R20, `(.L_x_64) ;  /* 0x000000001014794e */ /* 0x000fce0000000000 */
[----:B-1----:R-:W-:Y:S05]  /*1b40*/  CALL.ABS.NOINC R8 ;  /* 0x0000000008007343 */ /* 0x002fea0003c00000 */
.L_x_64:
[----:B------:R-:W2:Y:S01]  /*1b50*/  LDG.E.64 R10, desc[UR36][R28.64+-0x30] ;  /* 0xffffd0241c0a7981 */ /* 0x000ea2000c1e1b00 */
[----:B------:R0:W1:Y:S01]  /*1b60*/  LDC.64 R8, c[0x4][R18] ;  /* 0x0100000012087b82 */ /* 0x0000620000000a00 */
[----:B------:R-:W3:Y:S01]  /*1b70*/  LDCU.64 UR4, c[0x4][0x8] ;  /* 0x01000100ff0477ac */ /* 0x000ee20008000a00 */
[----:B------:R-:W-:Y:S02]  /*1b80*/  IMAD.MOV.U32 R6, RZ, RZ, R16 ;  /* 0x000000ffff067224 */ /* 0x000fe400078e0010 */
[----:B------:R-:W-:Y:S01]  /*1b90*/  IMAD.MOV.U32 R7, RZ, RZ, R2 ;  /* 0x000000ffff077224 */ /* 0x000fe200078e0002 */
[----:B---3--:R-:W-:Y:S01]  /*1ba0*/  MOV R4, UR4 ;  /* 0x0000000400047c02 */ /* 0x008fe20008000f00 */
[----:B------:R-:W-:Y:S01]  /*1bb0*/  IMAD.U32 R5, RZ, RZ, UR5 ;  /* 0x00000005ff057e24 */ /* 0x000fe2000f8e00ff */
[----:B-12---:R0:W-:Y:S06]  /*1bc0*/  STL.64 [R17], R10 ;  /* 0x0000000a11007387 */ /* 0x0061ec0000100a00 */
[----:B------:R-:W-:-:S07]  /*1bd0*/  LEPC R20, `(.L_x_65) ;  /* 0x000000001014794e */ /* 0x000fce0000000000 */
[----:B0-----:R-:W-:Y:S05]  /*1be0*/  CALL.ABS.NOINC R8 ;  /* 0x0000000008007343 */ /* 0x001fea0003c00000 */
.L_x_65:
        /* <DEDUP_REMOVED lines=10> */
.L_x_66:
        /* <DEDUP_REMOVED lines=10> */
.L_x_67:
        /* <DEDUP_REMOVED lines=10> */
.L_x_68:
        /* <DEDUP_REMOVED lines=10> */
.L_x_69:
        /* <DEDUP_REMOVED lines=10> */
.L_x_70:
        /* <DEDUP_REMOVED lines=10> */
.L_x_71:
        /* <DEDUP_REMOVED lines=10> */
.L_x_72:
        /* <DEDUP_REMOVED lines=10> */
.L_x_73:
        /* <DEDUP_REMOVED lines=10> */
.L_x_74:
        /* <DEDUP_REMOVED lines=10> */
.L_x_75:
        /* <DEDUP_REMOVED lines=10> */
.L_x_76:
        /* <DEDUP_REMOVED lines=10> */
.L_x_77:
        /* <DEDUP_REMOVED lines=10> */
.L_x_78:
[----:B------:R-:W-:Y:S02]  /*2410*/  ISETP.NE.AND P6, PT, R26, RZ, PT ;  /* 0x000000ff1a00720c */ /* 0x000fe40003fc5270 */
[----:B------:R-:W-:-:S04]  /*2420*/  IADD3 R28, P0, PT, R28, 0x80, RZ ;  /* 0x000000801c1c7810 */ /* 0x000fc80007f1e0ff */
[----:B------:R-:W-:-:S07]  /*2430*/  IADD3.X R29, PT, PT, RZ, R29, RZ, P0, !PT ;  /* 0x0000001dff1d7210 */ /* 0x000fce00007fe4ff */
[----:B------:R-:W-:Y:S05]  /*2440*/  @P6 BRA `(.L_x_79) ;  /* 0xfffffff4004c6947 */ /* 0x000fea000383ffff */
[----:B------:R-:W-:Y:S05]  /*2450*/  BSYNC.RECONVERGENT B6 ;  /* 0x0000000000067941 */ /* 0x000fea0003800200 */
.L_x_62:
[----:B------:R-:W-:-:S04]  /*2460*/  LOP3.LUT R0, R25, 0xf, RZ, 0xc0, !PT ;  /* 0x0000000f19007812 */ /* 0x000fc800078ec0ff */
        /* <DEDUP_REMOVED lines=8> */
[----:B0-----:R-:W-:-:S04]  /*24f0*/  LEA R18, P0, R24, UR4, 0x3 ;  /* 0x0000000418127c11 */ /* 0x001fc8000f8018ff */
[----:B------:R-:W-:Y:S01]  /*2500*/  LEA.HI.X R19, R24, UR5, R23, 0x3, P0 ;  /* 0x0000000518137c11 */ /* 0x000fe200080f1c17 */
[----:B------:R-:W0:Y:S04]  /*2510*/  LDCU.64 UR4, c[0x4][0x8] ;  /* 0x01000100ff0477ac */ /* 0x000e280008000a00 */
[----:B------:R-:W2:Y:S01]  /*2520*/  LDG.E.64 R10, desc[UR36][R18.64] ;  /* 0x00000024120a7981 */ /* 0x000ea2000c1e1b00 */
[----:B------:R-:W-:Y:S01]  /*2530*/  MOV R17, 0x18 ;  /* 0x0000001800117802 */ /* 0x000fe20000000f00 */
[----:B------:R-:W-:Y:S01]  /*2540*/  IMAD.MOV.U32 R6, RZ, RZ, R16 ;  /* 0x000000ffff067224 */ /* 0x000fe200078e0010 */
[----:B------:R-:W-:Y:S02]  /*2550*/  MOV R7, R2 ;  /* 0x0000000200077202 */ /* 0x000fe40000000f00 */
[----:B------:R1:W3:Y:S01]  /*2560*/  LDC.64 R8, c[0x4][R17] ;  /* 0x0100000011087b82 */ /* 0x0002e20000000a00 */
[----:B0-----:R-:W-:-:S02]  /*2570*/  IMAD.U32 R4, RZ, RZ, UR4 ;  /* 0x00000004ff047e24 */ /* 0x001fc4000f8e00ff */
[----:B------:R-:W-:Y:S01]  /*2580*/  IMAD.U32 R5, RZ, RZ, UR5 ;  /* 0x00000005ff057e24 */ /* 0x000fe2000f8e00ff */
[----:B--23--:R1:W-:Y:S06]  /*2590*/  STL.64 [R1], R10 ;  /* 0x0000000a01007387 */ /* 0x00c3ec0000100a00 */
[----:B------:R-:W-:-:S07]  /*25a0*/  LEPC R20, `(.L_x_81) ;  /* 0x000000001014794e */ /* 0x000fce0000000000 */
[----:B-1----:R-:W-:Y:S05]  /*25b0*/  CALL.ABS.NOINC R8 ;  /* 0x0000000008007343 */ /* 0x002fea0003c00000 */
.L_x_81:
[----:B------:R-:W2:Y:S01]  /*25c0*/  LDG.E.64 R10, desc[UR36][R18.64+0x8] ;  /* 0x00000824120a7981 */ /* 0x000ea2000c1e1b00 */
[----:B------:R0:W1:Y:S01]  /*25d0*/  LDC.64 R8, c[0x4][R17] ;  /* 0x0100000011087b82 */ /* 0x0000620000000a00 */
[----:B------:R-:W3:Y:S01]  /*25e0*/  LDCU.64 UR4, c[0x4][0x8] ;  /* 0x01000100ff0477ac */ /* 0x000ee20008000a00 */
[----:B------:R-:W-:Y:S01]  /*25f0*/  IMAD.MOV.U32 R6, RZ, RZ, R16 ;  /* 0x000000ffff067224 */ /* 0x000fe200078e0010 */
[----:B------:R-:W-:Y:S01]  /*2600*/  MOV R7, R2 ;  /* 0x0000000200077202 */ /* 0x000fe20000000f00 */
[----:B---3--:R-:W-:Y:S02]  /*2610*/  IMAD.U32 R4, RZ, RZ, UR4 ;  /* 0x00000004ff047e24 */ /* 0x008fe4000f8e00ff */
[----:B------:R-:W-:Y:S01]  /*2620*/  IMAD.U32 R5, RZ, RZ, UR5 ;  /* 0x00000005ff057e24 */ /* 0x000fe2000f8e00ff */
[----:B-12---:R0:W-:Y:S06]  /*2630*/  STL.64 [R1], R10 ;  /* 0x0000000a01007387 */ /* 0x0061ec0000100a00 */
[----:B------:R-:W-:-:S07]  /*2640*/  LEPC R20, `(.L_x_82) ;  /* 0x000000001014794e */ /* 0x000fce0000000000 */
[----:B0-----:R-:W-:Y:S05]  /*2650*/  CALL.ABS.NOINC R8 ;  /* 0x0000000008007343 */ /* 0x001fea0003c00000 */
.L_x_82:
        /* <DEDUP_REMOVED lines=10> */
.L_x_83:
        /* <DEDUP_REMOVED lines=10> */
.L_x_84:
        /* <DEDUP_REMOVED lines=10> */
.L_x_85:
        /* <DEDUP_REMOVED lines=10> */
.L_x_86:
        /* <DEDUP_REMOVED lines=10> */
.L_x_87:
        /* <DEDUP_REMOVED lines=10> */
.L_x_88:
[----:B------:R-:W-:-:S05]  /*2a20*/  IADD3 R24, P0, PT, R24, 0x8, RZ ;  /* 0x0000000818187810 */ /* 0x000fca0007f1e0ff */
[----:B------:R-:W-:-:S08]  /*2a30*/  IMAD.X R23, RZ, RZ, R23, P0 ;  /* 0x000000ffff177224 */ /* 0x000fd000000e0617 */
.L_x_80:
[----:B------:R-:W-:-:S04]  /*2a40*/  ISETP.NE.U32.AND P0, PT, R22, RZ, PT ;  /* 0x000000ff1600720c */ /* 0x000fc80003f05070 */
[----:B------:R-:W-:-:S13]  /*2a50*/  ISETP.NE.AND.EX P0, PT, RZ, RZ, PT, P0 ;  /* 0x000000ffff00720c */ /* 0x000fda0003f05300 */
[----:B------:R-:W-:Y:S05]  /*2a60*/  @!P0 BRA `(.L_x_25) ;  /* 0x00000004002c8947 */ /* 0x000fea0003800000 */
[----:B------:R-:W-:Y:S01]  /*2a70*/  ISETP.GE.U32.AND P0, PT, R22, 0x4, PT ;  /* 0x000000041600780c */ /* 0x000fe20003f06070 */
[----:B------:R-:W-:Y:S01]  /*2a80*/  IMAD.MOV.U32 R22, RZ, RZ, RZ ;  /* 0x000000ffff167224 */ /* 0x000fe200078e00ff */
        /* <DEDUP_REMOVED lines=9> */
[----:B------:R-:W-:Y:S02]  /*2b20*/  IMAD.MOV.U32 R6, RZ, RZ, R16 ;  /* 0x000000ffff067224 */ /* 0x000fe400078e0010 */
[----:B------:R-:W-:Y:S01]  /*2b30*/  IMAD.MOV.U32 R7, RZ, RZ, R2 ;  /* 0x000000ffff077224 */ /* 0x000fe200078e0002 */
[----:B------:R1:W3:Y:S01]  /*2b40*/  LDC.64 R8, c[0x4][R17] ;  /* 0x0100000011087b82 */ /* 0x0002e20000000a00 */
[----:B0-----:R-:W-:Y:S01]  /*2b50*/  IMAD.U32 R4, RZ, RZ, UR4 ;  /* 0x00000004ff047e24 */ /* 0x001fe2000f8e00ff */
[----:B------:R-:W-:Y:S01]  /*2b60*/  MOV R5, UR5 ;  /* 0x0000000500057c02 */ /* 0x000fe20008000f00 */
[----:B--23--:R1:W-:Y:S06]  /*2b70*/  STL.64 [R1], R10 ;  /* 0x0000000a01007387 */ /* 0x00c3ec0000100a00 */
[----:B------:R-:W-:-:S07]  /*2b80*/  LEPC R20, `(.L_x_90) ;  /* 0x000000001014794e */ /* 0x000fce0000000000 */
[----:B-1----:R-:W-:Y:S05]  /*2b90*/  CALL.ABS.NOINC R8 ;  /* 0x0000000008007343 */ /* 0x002fea0003c00000 */
.L_x_90:
[----:B------:R-:W2:Y:S01]  /*2ba0*/  LDG.E.64 R10, desc[UR36][R18.64+0x8] ;  /* 0x00000824120a7981 */ /* 0x000ea2000c1e1b00 */
[----:B------:R0:W1:Y:S01]  /*2bb0*/  LDC.64 R8, c[0x4][R17] ;  /* 0x0100000011087b82 */ /* 0x0000620000000a00 */
[----:B------:R-:W3:Y:S01]  /*2bc0*/  LDCU.64 UR4, c[0x4][0x8] ;  /* 0x01000100ff0477ac */ /* 0x000ee20008000a00 */
[----:B------:R-:W-:Y:S02]  /*2bd0*/  IMAD.MOV.U32 R6, RZ, RZ, R16 ;  /* 0x000000ffff067224 */ /* 0x000fe400078e0010 */
[----:B------:R-:W-:Y:S02]  /*2be0*/  IMAD.MOV.U32 R7, RZ, RZ, R2 ;  /* 0x000000ffff077224 */ /* 0x000fe400078e0002 */
[----:B---3--:R-:W-:Y:S01]  /*2bf0*/  IMAD.U32 R4, RZ, RZ, UR4 ;  /* 0x00000004ff047e24 */ /* 0x008fe2000f8e00ff */
[----:B------:R-:W-:Y:S01]  /*2c00*/  MOV R5, UR5 ;  /* 0x0000000500057c02 */ /* 0x000fe20008000f00 */
[----:B-12---:R0:W-:Y:S06]  /*2c10*/  STL.64 [R1], R10 ;  /* 0x0000000a01007387 */ /* 0x0061ec0000100a00 */
[----:B------:R-:W-:-:S07]  /*2c20*/  LEPC R20, `(.L_x_91) ;  /* 0x000000001014794e */ /* 0x000fce0000000000 */
[----:B0-----:R-:W-:Y:S05]  /*2c30*/  CALL.ABS.NOINC R8 ;  /* 0x0000000008007343 */ /* 0x001fea0003c00000 */
.L_x_91:
        /* <DEDUP_REMOVED lines=10> */
.L_x_92:
        /* <DEDUP_REMOVED lines=10> */
.L_x_93:
[----:B------:R-:W-:-:S05]  /*2d80*/  IADD3 R24, P0, PT, R24, 0x4, RZ ;  /* 0x0000000418187810 */ /* 0x000fca0007f1e0ff */
[----:B------:R-:W-:-:S08]  /*2d90*/  IMAD.X R23, RZ, RZ, R23, P0 ;  /* 0x000000ffff177224 */ /* 0x000fd000000e0617 */
.L_x_89:
[----:B------:R-:W-:-:S04]  /*2da0*/  ISETP.NE.U32.AND P0, PT, R25, RZ, PT ;  /* 0x000000ff1900720c */ /* 0x000fc80003f05070 */
[----:B------:R-:W-:-:S13]  /*2db0*/  ISETP.NE.AND.EX P0, PT, R22, RZ, PT, P0 ;  /* 0x000000ff1600720c */ /* 0x000fda0003f05300 */
[----:B------:R-:W-:Y:S05]  /*2dc0*/  @!P0 BRA `(.L_x_25) ;  /* 0x0000000000548947 */ /* 0x000fea0003800000 */
[----:B------:R-:W0:Y:S02]  /*2dd0*/  LDCU.64 UR4, c[0x0][0x380] ;  /* 0x00007000ff0477ac */ /* 0x000e240008000a00 */
[----:B0-----:R-:W-:-:S04]  /*2de0*/  LEA R18, P0, R24, UR4, 0x3 ;  /* 0x0000000418127c11 */ /* 0x001fc8000f8018ff */
[----:B------:R-:W-:-:S09]  /*2df0*/  LEA.HI.X R19, R24, UR5, R23, 0x3, P0 ;  /* 0x0000000518137c11 */ /* 0x000fd200080f1c17 */
.L_x_95:
[----:B------:R-:W2:Y:S01]  /*2e00*/  LDG.E.64 R10, desc[UR36][R18.64] ;  /* 0x00000024120a7981 */ /* 0x000ea2000c1e1b00 */
[----:B------:R-:W-:Y:S01]  /*2e10*/  MOV R8, 0x18 ;  /* 0x0000001800087802 */ /* 0x000fe20000000f00 */
[----:B------:R-:W0:Y:S01]  /*2e20*/  LDCU.64 UR4, c[0x4][0x8] ;  /* 0x01000100ff0477ac */ /* 0x000e220008000a00 */
[----:B------:R-:W-:Y:S02]  /*2e30*/  IMAD.MOV.U32 R6, RZ, RZ, R16 ;  /* 0x000000ffff067224 */ /* 0x000fe400078e0010 */
[----:B------:R-:W-:Y:S02]  /*2e40*/  IMAD.MOV.U32 R7, RZ, RZ, R2 ;  /* 0x000000ffff077224 */ /* 0x000fe400078e0002 */
[----:B------:R-:W1:Y:S01]  /*2e50*/  LDC.64 R8, c[0x4][R8] ;  /* 0x0100000008087b82 */ /* 0x000e620000000a00 */
[----:B0-----:R-:W-:Y:S01]  /*2e60*/  MOV R4, UR4 ;  /* 0x0000000400047c02 */ /* 0x001fe20008000f00 */
[----:B------:R-:W-:Y:S01]  /*2e70*/  IMAD.U32 R5, RZ, RZ, UR5 ;  /* 0x00000005ff057e24 */ /* 0x000fe2000f8e00ff */
[----:B-12---:R0:W-:Y:S06]  /*2e80*/  STL.64 [R1], R10 ;  /* 0x0000000a01007387 */ /* 0x0061ec0000100a00 */
[----:B------:R-:W-:-:S07]  /*2e90*/  LEPC R20, `(.L_x_94) ;  /* 0x000000001014794e */ /* 0x000fce0000000000 */
[----:B0-----:R-:W-:Y:S05]  /*2ea0*/  CALL.ABS.NOINC R8 ;  /* 0x0000000008007343 */ /* 0x001fea0003c00000 */
.L_x_94:
[----:B------:R-:W-:Y:S02]  /*2eb0*/  IADD3 R25, P0, PT, R25, -0x1, RZ ;  /* 0xffffffff19197810 */ /* 0x000fe40007f1e0ff */
[----:B------:R-:W-:Y:S02]  /*2ec0*/  IADD3 R18, P1, PT, R18, 0x8, RZ ;  /* 0x0000000812127810 */ /* 0x000fe40007f3e0ff */
[----:B------:R-:W-:Y:S02]  /*2ed0*/  IADD3.X R22, PT, PT, R22, -0x1, RZ, P0, !PT ;  /* 0xffffffff16167810 */ /* 0x000fe400007fe4ff */
[----:B------:R-:W-:Y:S02]  /*2ee0*/  ISETP.NE.U32.AND P0, PT, R25, RZ, PT ;  /* 0x000000ff1900720c */ /* 0x000fe40003f05070 */
[----:B------:R-:W-:Y:S02]  /*2ef0*/  IADD3.X R19, PT, PT, RZ, R19, RZ, P1, !PT ;  /* 0x00000013ff137210 */ /* 0x000fe40000ffe4ff */
[----:B------:R-:W-:-:S13]  /*2f00*/  ISETP.NE.AND.EX P0, PT, R22, RZ, PT, P0 ;  /* 0x000000ff1600720c */ /* 0x000fda0003f05300 */
[----:B------:R-:W-:Y:S05]  /*2f10*/  @P0 BRA `(.L_x_95) ;  /* 0xfffffffc00b80947 */ /* 0x000fea000383ffff */
.L_x_25:
[----:B------:R-:W-:Y:S05]  /*2f20*/  BSYNC.RECONVERGENT B7 ;  /* 0x0000000000077941 */ /* 0x000fea0003800200 */
.L_x_23:
[----:B------:R-:W-:Y:S01]  /*2f30*/  MOV R0, 0x18 ;  /* 0x0000001800007802 */ /* 0x000fe20000000f00 */
[----:B------:R-:W0:Y:S01]  /*2f40*/  LDCU.64 UR4, c[0x4][0x10] ;  /* 0x01000200ff0477ac */ /* 0x000e220008000a00 */
[----:B------:R-:W-:Y:S02]  /*2f50*/  CS2R R6, SRZ ;  /* 0x0000000000067805 */ /* 0x000fe4000001ff00 */
[----:B------:R1:W2:Y:S01]  /*2f60*/  LDC.64 R2, c[0x4][R0] ;  /* 0x0100000000027b82 */ /* 0x0002a20000000a00 */
[----:B0-----:R-:W-:Y:S02]  /*2f70*/  IMAD.U32 R4, RZ, RZ, UR4 ;  /* 0x00000004ff047e24 */ /* 0x001fe4000f8e00ff */
[----:B-1----:R-:W-:-:S07]  /*2f80*/  IMAD.U32 R5, RZ, RZ, UR5 ;  /* 0x00000005ff057e24 */ /* 0x002fce000f8e00ff */
[----:B------:R-:W-:-:S07]  /*2f90*/  LEPC R20, `(.L_x_96) ;  /* 0x000000001014794e */ /* 0x000fce0000000000 */
[----:B--2---:R-:W-:Y:S05]  /*2fa0*/  CALL.ABS.NOINC R2 ;  /* 0x0000000002007343 */ /* 0x004fea0003c00000 */
.L_x_96:
[----:B------:R-:W-:Y:S05]  /*2fb0*/  EXIT ;  /* 0x000000000000794d */ /* 0x000fea0003800000 */
.L_x_97:
        /* <DEDUP_REMOVED lines=12> */
.L_x_105:


//--------------------- .text._Z12stage_1_implPmS_iiii --------------------------
	.section	.text._Z12stage_1_implPmS_iiii,"ax",@progbits
	.align	128
        .global         _Z12stage_1_implPmS_iiii
        .type           _Z12stage_1_implPmS_iiii,@function
        .size           _Z12stage_1_implPmS_iiii,(.L_x_106 - _Z12stage_1_implPmS_iiii)
        .other          _Z12stage_1_implPmS_iiii,@"STO_CUDA_ENTRY STV_DEFAULT"
_Z12stage_1_implPmS_iiii:
.text._Z12stage_1_implPmS_iiii:
[----:B------:R-:W-:Y:S08]  /*0000*/  LDC R1, c[0x0][0x37c] ;  /* 0x0000df00ff017b82 */ /* 0x000ff00000000800 */
[----:B------:R-:W0:Y:S02]  /*0010*/  LDC.64 R2, c[0x0][0x390] ;  /* 0x0000e400ff027b82 */ /* 0x000e240000000a00 */
[----:B0-----:R-:W-:-:S13]  /*0020*/  ISETP.GT.U32.AND P0, PT, R2, R3, PT ;  /* 0x000000030200720c */ /* 0x001fda0003f04070 */
[----:B------:R-:W-:Y:S05]  /*0030*/  @P0 EXIT ;  /* 0x000000000000094d */ /* 0x000fea0003800000 */
[----:B------:R-:W0:Y:S02]  /*0040*/  LDC.64 R4, c[0x0][0x398] ;  /* 0x0000e600ff047b82 */ /* 0x000e240000000a00 */
[----:B0-----:R-:W-:-:S13]  /*0050*/  ISETP.GT.U32.AND P0, PT, R4, R5, PT ;  /* 0x000000050400720c */ /* 0x001fda0003f04070 */
[----:B------:R-:W-:Y:S05]  /*0060*/  @P0 EXIT ;  /* 0x000000000000094d */ /* 0x000fea0003800000 */
[----:B------:R-:W0:Y:S01]  /*0070*/  LDCU UR6, c[0x0][0x390] ;  /* 0x00007200ff0677ac */ /* 0x000e220008000800 */
[----:B------:R-:W-:Y:S02]  /*0080*/  SHF.R.S32.HI R0, RZ, 0x1f, R2 ;  /* 0x0000001fff007819 */ /* 0x000fe40000011402 */
[----:B------:R-:W-:Y:S01]  /*0090*/  SHF.R.S32.HI R2, RZ, 0x1f, R4 ;  /* 0x0000001fff027819 */ /* 0x000fe20000011404 */
[----:B------:R-:W1:Y:S01]  /*00a0*/  LDCU.64 UR4, c[0x0][0x358] ;  /* 0x00006b00ff0477ac */ /* 0x000e620008000a00 */
[----:B------:R-:W-:Y:S02]  /*00b0*/  SHF.R.S32.HI R4, RZ, 0x1f, R5 ;  /* 0x0000001fff047819 */ /* 0x000fe40000011405 */
[----:B------:R-:W-:Y:S01]  /*00c0*/  SHF.R.S32.HI R3, RZ, 0x1f, R3 ;  /* 0x0000001fff037819 */ /* 0x000fe20000011403 */
[----:B0-----:R-:W-:-:S07]  /*00d0*/  IMAD.U32 R5, RZ, RZ, UR6 ;  /* 0x00000006ff057e24 */ /* 0x001fce000f8e00ff */
.L_x_101:
[----:B0-----:R-:W0:Y:S01]  /*00e0*/  LDCU UR6, c[0x0][0x394] ;  /* 0x00007280ff0677ac */ /* 0x001e220008000800 */
[----:B------:R-:W2:Y:S01]  /*00f0*/  LDC R22, c[0x0][0x398] ;  /* 0x0000e600ff167b82 */ /* 0x000ea20000000800 */
[----:B------:R-:W-:Y:S01]  /*0100*/  IMAD.MOV.U32 R6, RZ, RZ, R5 ;  /* 0x000000ffff067224 */ /* 0x000fe200078e0005 */
[----:B------:R-:W-:Y:S01]  /*0110*/  IADD3 R5, P1, PT, R5, 0x1, RZ ;  /* 0x0000000105057810 */ /* 0x000fe20007f3e0ff */
[----:B------:R-:W-:Y:S01]  /*0120*/  IMAD.MOV.U32 R7, RZ, RZ, R0 ;  /* 0x000000ffff077224 */ /* 0x000fe200078e0000 */
[----:B------:R-:W-:Y:S01]  /*0130*/  CS2R R24, SRZ ;  /* 0x0000000000187805 */ /* 0x000fe2000001ff00 */
[----:B------:R-:W-:Y:S01]  /*0140*/  IMAD.MOV.U32 R23, RZ, RZ, R2 ;  /* 0x000000ffff177224 */ /* 0x000fe200078e0002 */
[----:B------:R-:W3:Y:S01]  /*0150*/  LDCU UR7, c[0x0][0x39c] ;  /* 0x00007380ff0777ac */ /* 0x000ee20008000800 */
[----:B------:R-:W-:Y:S01]  /*0160*/  IMAD.X R0, RZ, RZ, R0, P1 ;  /* 0x000000ffff007224 */ /* 0x000fe200008e0600 */
[----:B0-----:R-:W-:-:S04]  /*0170*/  ISETP.GT.U32.AND P0, PT, R5, UR6, PT ;  /* 0x0000000605007c0c */ /* 0x001fc8000bf04070 */
[----:B------:R-:W-:-:S13]  /*0180*/  ISETP.GT.U32.AND.EX P0, PT, R0, R3, PT, P0 ;  /* 0x000000030000720c */ /* 0x000fda0003f04100 */
.L_x_100:
[C---:B--2---:R-:W-:Y:S02]  /*0190*/  IADD3 R10, P2, PT, R22.reuse, 0x2, RZ ;  /* 0x00000002160a7810 */ /* 0x044fe40007f5e0ff */
[----:B0-----:R-:W-:-:S03]  /*01a0*/  IADD3 R8, P1, PT, R22, 0x1, RZ ;  /* 0x0000000116087810 */ /* 0x001fc60007f3e0ff */
[--C-:B------:R-:W-:Y:S02]  /*01b0*/  IMAD.X R11, RZ, RZ, R23.reuse, P2 ;  /* 0x000000ffff0b7224 */ /* 0x100fe400010e0617 */
[----:B------:R-:W-:Y:S02]  /*01c0*/  IMAD.X R9, RZ, RZ, R23, P1 ;  /* 0x000000ffff097224 */ /* 0x000fe400008e0617 */
[----:B------:R-:W-:-:S04]  /*01d0*/  IMAD.WIDE.U32 R16, R11, -0x1eb851eb, RZ ;  /* 0xe147ae150b107825 */ /* 0x000fc800078e00ff */
[----:B------:R-:W-:-:S04]  /*01e0*/  IMAD.WIDE.U32 R14, R9, -0x1eb851eb, RZ ;  /* 0xe147ae15090e7825 */ /* 0x000fc800078e00ff */
[----:B------:R-:W-:-:S04]  /*01f0*/  IMAD.WIDE.U32 R16, P1, R10, 0x47ae147a, R16 ;  /* 0x47ae147a0a107825 */ /* 0x000fc80007820010 */
[----:B------:R-:W-:-:S04]  /*0200*/  IMAD.WIDE.U32 R20, R10, -0x1eb851eb, RZ ;  /* 0xe147ae150a147825 */ /* 0x000fc800078e00ff */
[----:B------:R-:W-:-:S04]  /*0210*/  IMAD.WIDE.U32 R14, P2, R8, 0x47ae147a, R14 ;  /* 0x47ae147a080e7825 */ /* 0x000fc8000784000e */
[----:B------:R-:W-:-:S04]  /*0220*/  IMAD.WIDE.U32 R18, R8, -0x1eb851eb, RZ ;  /* 0xe147ae1508127825 */ /* 0x000fc800078e00ff */
[----:B------:R-:W-:Y:S01]  /*0230*/  IMAD.X R13, RZ, RZ, RZ, P1 ;  /* 0x000000ffff0d7224 */ /* 0x000fe200008e06ff */
[----:B------:R-:W-:Y:S01]  /*0240*/  IADD3 RZ, P1, PT, R21, R16, RZ ;  /* 0x0000001015ff7210 */ /* 0x000fe20007f3e0ff */
[----:B------:R-:W-:Y:S01]  /*0250*/  IMAD.X R21, RZ, RZ, RZ, P2 ;  /* 0x000000ffff157224 */ /* 0x000fe200010e06ff */
[----:B------:R-:W-:Y:S01]  /*0260*/  IADD3 RZ, P2, PT, R19, R14, RZ ;  /* 0x0000000e13ff7210 */ /* 0x000fe20007f5e0ff */
[----:B------:R-:W-:Y:S02]  /*0270*/  IMAD.MOV.U32 R12, RZ, RZ, R17 ;  /* 0x000000ffff0c7224 */ /* 0x000fe400078e0011 */
[----:B------:R-:W-:Y:S02]  /*0280*/  IMAD.MOV.U32 R20, RZ, RZ, R15 ;  /* 0x000000ffff147224 */ /* 0x000fe400078e000f */
[----:B------:R-:W-:-:S04]  /*0290*/  IMAD.WIDE.U32.X R16, R11, 0x47ae147a, R12, P1 ;  /* 0x47ae147a0b107825 */ /* 0x000fc800008e040c */
[----:B------:R-:W-:Y:S01]  /*02a0*/  IMAD.WIDE.U32.X R20, R9, 0x47ae147a, R20, P2 ;  /* 0x47ae147a09147825 */ /* 0x000fe200010e0414 */
[----:B------:R-:W-:Y:S02]  /*02b0*/  IADD3 R15, P2, PT, R10, -R16, RZ ;  /* 0x800000100a0f7210 */ /* 0x000fe40007f5e0ff */
[----:B------:R-:W-:-:S03]  /*02c0*/  IADD3 R27, P1, PT, R8, -R20, RZ ;  /* 0x80000014081b7210 */ /* 0x000fc60007f3e0ff */
[----:B------:R-:W-:Y:S02]  /*02d0*/  IMAD.X R12, R11, 0x1, ~R17, P2 ;  /* 0x000000010b0c7824 */ /* 0x000fe400010e0e11 */
[----:B------:R-:W-:-:S03]  /*02e0*/  IMAD.X R14, R9, 0x1, ~R21, P1 ;  /* 0x00000001090e7824 */ /* 0x000fc600008e0e15 */
[--C-:B------:R-:W-:Y:S02]  /*02f0*/  SHF.R.U64 R15, R15, 0x1, R12.reuse ;  /* 0x000000010f0f7819 */ /* 0x100fe4000000120c */
[----:B------:R-:W-:Y:S02]  /*0300*/  SHF.R.U32.HI R19, RZ, 0x1, R12 ;  /* 0x00000001ff137819 */ /* 0x000fe4000001160c */
[--C-:B------:R-:W-:Y:S01]  /*0310*/  SHF.R.U64 R27, R27, 0x1, R14.reuse ;  /* 0x000000011b1b7819 */ /* 0x100fe2000000120e */
[----:B------:R-:W0:Y:S01]  /*0320*/  LDC.64 R12, c[0x0][0x380] ;  /* 0x0000e000ff0c7b82 */ /* 0x000e220000000a00 */
[----:B------:R-:W-:Y:S02]  /*0330*/  IADD3 R15, P2, PT, R15, R16, RZ ;  /* 0x000000100f0f7210 */ /* 0x000fe40007f5e0ff */
[----:B------:R-:W-:Y:S02]  /*0340*/  SHF.R.U32.HI R29, RZ, 0x1, R14 ;  /* 0x00000001ff1d7819 */ /* 0x000fe4000001160e */
[----:B------:R-:W-:Y:S01]  /*0350*/  IADD3 R16, P1, PT, R27, R20, RZ ;  /* 0x000000141b107210 */ /* 0x000fe20007f3e0ff */
[----:B------:R-:W-:-:S04]  /*0360*/  IMAD.X R14, R19, 0x1, R17, P2 ;  /* 0x00000001130e7824 */ /* 0x000fc800010e0611 */
[----:B------:R-:W-:Y:S01]  /*0370*/  IMAD.X R17, R29, 0x1, R21, P1 ;  /* 0x000000011d117824 */ /* 0x000fe200008e0615 */
[--C-:B------:R-:W-:Y:S02]  /*0380*/  SHF.R.U64 R15, R15, 0x4, R14.reuse ;  /* 0x000000040f0f7819 */ /* 0x100fe4000000120e */
[----:B------:R-:W-:Y:S02]  /*0390*/  SHF.R.U32.HI R14, RZ, 0x4, R14 ;  /* 0x00000004ff0e7819 */ /* 0x000fe4000001160e */
[--C-:B------:R-:W-:Y:S02]  /*03a0*/  SHF.R.U32.HI R18, RZ, 0x4, R17.reuse ;  /* 0x00000004ff127819 */ /* 0x100fe40000011611 */
[----:B------:R-:W-:Y:S01]  /*03b0*/  SHF.R.U64 R21, R16, 0x4, R17 ;  /* 0x0000000410157819 */ /* 0x000fe20000001211 */
[----:B------:R-:W-:-:S04]  /*03c0*/  IMAD.WIDE.U32 R16, R15, -0x19, R10 ;  /* 0xffffffe70f107825 */ /* 0x000fc800078e000a */
[----:B------:R-:W-:Y:S02]  /*03d0*/  IMAD R11, R14, -0x19, RZ ;  /* 0xffffffe70e0b7824 */ /* 0x000fe400078e02ff */
[----:B------:R-:W-:Y:S02]  /*03e0*/  IMAD R10, R18, -0x19, RZ ;  /* 0xffffffe7120a7824 */ /* 0x000fe400078e02ff */
[----:B------:R-:W-:Y:S01]  /*03f0*/  IMAD.WIDE.U32 R18, R21, -0x19, R8 ;  /* 0xffffffe715127825 */ /* 0x000fe200078e0008 */
[----:B------:R-:W-:-:S04]  /*0400*/  IADD3 R11, PT, PT, R17, -R15, R11 ;  /* 0x8000000f110b7210 */ /* 0x000fc80007ffe00b */
[----:B------:R-:W-:Y:S02]  /*0410*/  IADD3 R15, PT, PT, R19, -R21, R10 ;  /* 0x80000015130f7210 */ /* 0x000fe40007ffe00a */
[-C--:B0-----:R-:W-:Y:S02]  /*0420*/  LEA R14, P1, R18, R12.reuse, 0x3 ;  /* 0x0000000c120e7211 */ /* 0x081fe400078218ff */
[-C--:B------:R-:W-:Y:S02]  /*0430*/  LEA R10, P2, R16, R12.reuse, 0x3 ;  /* 0x0000000c100a7211 */ /* 0x080fe400078418ff */
[-C--:B------:R-:W-:Y:S02]  /*0440*/  LEA.HI.X R15, R18, R13.reuse, R15, 0x3, P1 ;  /* 0x0000000d120f7211 */ /* 0x080fe400008f1c0f */
[----:B------:R-:W-:Y:S02]  /*0450*/  LEA.HI.X R11, R16, R13, R11, 0x3, P2 ;  /* 0x0000000d100b7211 */ /* 0x000fe400010f1c0b */
[----:B------:R-:W-:-:S02]  /*0460*/  LEA R12, P1, R22, R12, 0x3 ;  /* 0x0000000c160c7211 */ /* 0x000fc400078218ff */
[----:B-1----:R-:W2:Y:S04]  /*0470*/  LDG.E.64 R14, desc[UR4][R14.64] ;  /* 0x000000040e0e7981 */ /* 0x002ea8000c1e1b00 */
[----:B------:R-:W2:Y:S01]  /*0480*/  LDG.E.64 R10, desc[UR4][R10.64] ;  /* 0x000000040a0a7981 */ /* 0x000ea2000c1e1b00 */
[----:B------:R-:W-:-:S06]  /*0490*/  LEA.HI.X R13, R22, R13, R23, 0x3, P1 ;  /* 0x0000000d160d7211 */ /* 0x000fcc00008f1c17 */
[----:B------:R-:W4:Y:S01]  /*04a0*/  LDG.E.64 R12, desc[UR4][R12.64] ;  /* 0x000000040c0c7981 */ /* 0x000f22000c1e1b00 */
[----:B---3--:R-:W-:Y:S01]  /*04b0*/  ISETP.GT.U32.AND P1, PT, R8, UR7, PT ;  /* 0x0000000708007c0c */ /* 0x008fe2000bf24070 */
[----:B------:R-:W-:Y:S02]  /*04c0*/  IMAD R19, R7, 0x19, RZ ;  /* 0x0000001907137824 */ /* 0x000fe400078e02ff */
[----:B------:R-:W-:Y:S01]  /*04d0*/  IMAD.WIDE.U32 R16, R6, 0x19, R22 ;  /* 0x0000001906107825 */ /* 0x000fe200078e0016 */
[----:B------:R-:W-:-:S03]  /*04e0*/  ISETP.GT.U32.AND.EX P1, PT, R9, R4, PT, P1 ;  /* 0x000000040900720c */ /* 0x000fc60003f24110 */
[----:B------:R-:W-:Y:S02]  /*04f0*/  IMAD.MOV.U32 R22, RZ, RZ, R8 ;  /* 0x000000ffff167224 */ /* 0x000fe400078e0008 */
[----:B------:R-:W-:Y:S01]  /*0500*/  IMAD.MOV.U32 R23, RZ, RZ, R9 ;  /* 0x000000ffff177224 */ /* 0x000fe200078e0009 */
[----:B--2---:R-:W-:Y:S02]  /*0510*/  LOP3.LUT R18, R10, 0x3, R14, 0x48, !PT ;  /* 0x000000030a127812 */ /* 0x004fe400078e480e */
[----:B------:R-:W-:Y:S02]  /*0520*/  LOP3.LUT R20, R11, R15, RZ, 0x3c, !PT ;  /* 0x0000000f0b147212 */ /* 0x000fe400078e3cff */
[----:B------:R-:W-:Y:S02]  /*0530*/  ISETP.GT.U32.AND P2, PT, R18, 0x1, PT ;  /* 0x000000011200780c */ /* 0x000fe40003f44070 */
[----:B----4-:R-:W-:Y:S01]  /*0540*/  LOP3.LUT R24, R12, R24, RZ, 0x3c, !PT ;  /* 0x000000180c187212 */ /* 0x010fe200078e3cff */
[----:B------:R-:W-:Y:S01]  /*0550*/  IMAD.IADD R12, R17, 0x1, R19 ;  /* 0x00000001110c7824 */ /* 0x000fe200078e0213 */
[----:B------:R-:W-:-:S02]  /*0560*/  ISETP.GT.AND.EX P2, PT, RZ, RZ, PT, P2 ;  /* 0x000000ffff00720c */ /* 0x000fc40003f44320 */
[----:B------:R-:W-:Y:S02]  /*0570*/  LOP3.LUT R25, R13, R25, RZ, 0x3c, !PT ;  /* 0x000000190d197212 */ /* 0x000fe400078e3cff */
[----:B------:R-:W-:-:S09]  /*0580*/  LOP3.LUT R13, R10, R14, RZ, 0x3c, !PT ;  /* 0x0000000e0a0d7212 */ /* 0x000fd200078e3cff */
[----:B------:R-:W-:Y:S05]  /*0590*/  @P2 BRA `(.L_x_98) ;  /* 0x0000000000242947 */ /* 0x000fea0003800000 */
[----:B------:R-:W-:Y:S02]  /*05a0*/  ISETP.NE.U32.AND P2, PT, R18, RZ, PT ;  /* 0x000000ff1200720c */ /* 0x000fe40003f45070 */
[----:B------:R-:W-:Y:S02]  /*05b0*/  LOP3.LUT R8, R10, R14, RZ, 0xc0, !PT ;  /* 0x0000000e0a087212 */ /* 0x000fe400078ec0ff */
[----:B------:R-:W-:Y:S02]  /*05c0*/  ISETP.NE.AND.EX P2, PT, RZ, RZ, PT, P2 ;  /* 0x000000ffff00720c */ /* 0x000fe40003f45320 */
[----:B------:R-:W-:-:S11]  /*05d0*/  LOP3.LUT R10, R11, R15, RZ, 0xc0, !PT ;  /* 0x0000000f0b0a7212 */ /* 0x000fd600078ec0ff */
[----:B------:R-:W-:Y:S01]  /*05e0*/  @P2 LOP3.LUT R13, RZ, R8, RZ, 0x33, !PT ;  /* 0x00000008ff0d2212 */ /* 0x000fe200078e33ff */
[----:B------:R-:W-:Y:S01]  /*05f0*/  @!P2 IMAD.MOV.U32 R13, RZ, RZ, R8 ;  /* 0x000000ffff0da224 */ /* 0x000fe200078e0008 */
[----:B------:R-:W-:Y:S01]  /*0600*/  @P2 LOP3.LUT R20, RZ, R10, RZ, 0x33, !PT ;  /* 0x0000000aff142212 */ /* 0x000fe200078e33ff */
[----:B------:R-:W-:Y:S01]  /*0610*/  @!P2 IMAD.MOV.U32 R20, RZ, RZ, R10 ;  /* 0x000000ffff14a224 */ /* 0x000fe200078e000a */
[----:B------:R-:W-:Y:S06]  /*0620*/  BRA `(.L_x_99) ;  /* 0x0000000000107947 */ /* 0x000fec0003800000 */
.L_x_98:
[----:B------:R-:W-:-:S04]  /*0630*/  ISETP.NE.U32.AND P2, PT, R18, 0x2, PT ;  /* 0x000000021200780c */ /* 0x000fc80003f45070 */
[----:B------:R-:W-:-:S13]  /*0640*/  ISETP.NE.AND.EX P2, PT, RZ, RZ, PT, P2 ;  /* 0x000000ffff00720c */ /* 0x000fda0003f45320 */
[----:B------:R-:W-:Y:S02]  /*0650*/  @!P2 LOP3.LUT R13, RZ, R13, RZ, 0x33, !PT ;  /* 0x0000000dff0da212 */ /* 0x000fe400078e33ff */
[----:B------:R-:W-:-:S07]  /*0660*/  @!P2 LOP3.LUT R20, RZ, R20, RZ, 0x33, !PT ;  /* 0x00000014ff14a212 */ /* 0x000fce00078e33ff */
.L_x_99:
[----:B------:R-:W0:Y:S01]  /*0670*/  LDC.64 R8, c[0x0][0x388] ;  /* 0x0000e200ff087b82 */ /* 0x000e220000000a00 */
[----:B------:R-:W-:Y:S02]  /*0680*/  LOP3.LUT R24, R24, R13, RZ, 0x3c, !PT ;  /* 0x0000000d18187212 */ /* 0x000fe400078e3cff */
[----:B------:R-:W-:Y:S02]  /*0690*/  LOP3.LUT R25, R25, R20, RZ, 0x3c, !PT ;  /* 0x0000001419197212 */ /* 0x000fe400078e3cff */
[----:B0-----:R-:W-:-:S04]  /*06a0*/  LEA R8, P2, R16, R8, 0x3 ;  /* 0x0000000810087211 */ /* 0x001fc800078418ff */
[----:B------:R-:W-:-:S05]  /*06b0*/  LEA.HI.X R9, R16, R9, R12, 0x3, P2 ;  /* 0x0000000910097211 */ /* 0x000fca00010f1c0c */
[----:B------:R0:W-:Y:S01]  /*06c0*/  STG.E.64 desc[UR4][R8.64], R24 ;  /* 0x0000001808007986 */ /* 0x0001e2000c101b04 */
[----:B------:R-:W-:Y:S05]  /*06d0*/  @!P1 BRA `(.L_x_100) ;  /* 0xfffffff800ac9947 */ /* 0x000fea000383ffff */
[----:B------:R-:W-:Y:S05]  /*06e0*/  @!P0 BRA `(.L_x_101) ;  /* 0xfffffff8007c8947 */ /* 0x000fea000383ffff */
[----:B------:R-:W-:Y:S05]  /*06f0*/  EXIT ;  /* 0x000000000000794d */ /* 0x000fea0003800000 */
.L_x_102:
        /* <DEDUP_REMOVED lines=16> */
.L_x_106:


//--------------------- .nv.global.init           --------------------------
	.section	.nv.global.init,"aw",@progbits
.nv.global.init:
	.type		$str$2,@object
	.size		$str$2,($str - $str$2)
$str$2:
        /*0000*/ 	.byte	0x0a, 0x00
	.type		$str,@object
	.size		$str,($str$1 - $str)
$str:
        /*0002*/ 	.byte	0x25, 0x30, 0x32, 0x78, 0x00
	.type		$str$1,@object
	.size		$str$1,(.L_1 - $str$1)
$str$1:
        /*0007*/ 	.byte	0x25, 0x30, 0x31, 0x36, 0x6c, 0x78, 0x00
.L_1:


//--------------------- .nv.shared.reserved.0     --------------------------
	.section	.nv.shared.reserved.0,"aw",@nobits
	.weak		__nv_reservedSMEM_offset_0_alias
	.size		__nv_reservedSMEM_offset_0_alias, 0, 64
	.other		__nv_reservedSMEM_offset_0_alias,@"STO_CUDA_RESERVED_SHARED STV_DEFAULT"
__nv_reservedSMEM_offset_0_alias:
	.zero		0
	.zero		64


//--------------------- .nv.shared._Z13stage2_kernelPmPt --------------------------
	.section	.nv.shared._Z13stage2_kernelPmPt,"aw",@nobits
	.sectionflags	@""
	.align	4
.nv.shared._Z13stage2_kernelPmPt:
	.zero		2560


//--------------------- .nv.constant0._Z13stage3_kernelPmPh --------------------------
	.section	.nv.constant0._Z13stage3_kernelPmPh,"a",@progbits
	.sectionflags	@""
	.align	4
.nv.constant0._Z13stage3_kernelPmPh:
	.zero		912


//--------------------- .nv.constant0._Z13stage2_kernelPmPt --------------------------
	.section	.nv.constant0._Z13stage2_kernelPmPt,"a",@progbits
	.sectionflags	@""
	.align	4
.nv.constant0._Z13stage2_kernelPmPt:
	.zero		912


//--------------------- .nv.constant0._Z12print_bufferPvmb --------------------------
	.section	.nv.constant0._Z12print_bufferPvmb,"a",@progbits
	.sectionflags	@""
	.align	4
.nv.constant0._Z12print_bufferPvmb:
	.zero		913


//--------------------- .nv.constant0._Z12stage_1_implPmS_iiii --------------------------
	.section	.nv.constant0._Z12stage_1_implPmS_iiii,"a",@progbits
	.sectionflags	@""
	.align	4
.nv.constant0._Z12stage_1_implPmS_iiii:
	.zero		928


//--------------------- SYMBOLS --------------------------

	.type		.nv.reservedSmem.offset0,@object
	.size		.nv.reservedSmem.offset0,0x4
	.type		.nv.reservedSmem.cap,@object
	.size		.nv.reservedSmem.cap,0x4
	.type		vprintf,@function
